// auto-generated by cutlass_sweep.gemm — config: {"arch": "sm_100", "cluster_m": 4, "cluster_n": 4, "dtype": "fp32", "dtype_b": "fp32", "layout": "nt", "stages": 0, "tile_k": 32, "tile_m": 64, "tile_n": 128}
#include "cutlass/cutlass.h"
#include "cutlass/gemm/collective/collective_builder.hpp"
#include "cutlass/gemm/device/gemm_universal_adapter.h"
#include "cutlass/gemm/kernel/gemm_universal.hpp"
#include "cutlass/epilogue/collective/collective_builder.hpp"

using ElemA = float;
using ElemB = float;
using ElemCD = float;
using Acc  = float;
using TileShape    = cute::Shape<cute::_64, cute::_128, cute::_32>;
using ClusterShape = cute::Shape<cute::_4, cute::_4, cute::_1>;

using CollectiveEpilogue = typename cutlass::epilogue::collective::CollectiveBuilder<
    cutlass::arch::Sm100, cutlass::arch::OpClassTensorOp,
    TileShape, ClusterShape,
    cutlass::epilogue::collective::EpilogueTileAuto,
    Acc, Acc,
    ElemCD, cutlass::layout::RowMajor, 128 / cutlass::sizeof_bits<ElemCD>::value,
    ElemCD, cutlass::layout::RowMajor, 128 / cutlass::sizeof_bits<ElemCD>::value,
    cutlass::epilogue::collective::EpilogueScheduleAuto
  >::CollectiveOp;

using CollectiveMainloop = typename cutlass::gemm::collective::CollectiveBuilder<
    cutlass::arch::Sm100, cutlass::arch::OpClassTensorOp,
    ElemA, cutlass::layout::RowMajor, 128 / cutlass::sizeof_bits<ElemA>::value,
    ElemB, cutlass::layout::ColumnMajor, 128 / cutlass::sizeof_bits<ElemB>::value,
    Acc,
    TileShape, ClusterShape,
    cutlass::gemm::collective::StageCountAutoCarveout<static_cast<int>(sizeof(typename CollectiveEpilogue::SharedStorage))>,
    cutlass::gemm::collective::KernelScheduleAuto
  >::CollectiveOp;

using GemmKernel = cutlass::gemm::kernel::GemmUniversal<
    cute::Shape<int,int,int,int>,
    CollectiveMainloop,
    CollectiveEpilogue
>;
using Gemm = cutlass::gemm::device::GemmUniversalAdapter<GemmKernel>;

// Force the device kernel symbol into the cubin without needing a host main.
auto* _anchor = &cutlass::device_kernel<GemmKernel>;


// ===== COMPILED SASS (sm_100a) =====

	.target	sm_100a

	.elftype	@"ET_EXEC"


//--------------------- .note.nv.tkinfo           --------------------------
	.section	.note.nv.tkinfo,"",@"SHT_NOTE"
	.sectionflags	@"SHF_NOTE_NV_TKINFO"
	.tkinfo
        /*0018*/ 	.word	0x00000002
        /*0030*/ 	.string	""
        /*0030*/ 	.string	"ptxas"
        /*0030*/ 	.string	"Cuda compilation tools, release 13.0, V13.0.88"
        /*0030*/ 	.string	"Build cuda_13.0.r13.0/compiler.36424714_0"
        /*0030*/ 	.string	"-arch sm_100a -m 64 "



//--------------------- .note.nv.cuinfo           --------------------------
	.section	.note.nv.cuinfo,"",@"SHT_NOTE"
	.sectionflags	@"SHF_NOTE_NV_CUINFO"
        /*0018*/ 	.short	0x0002
        /*001a*/ 	.short	0x0064
        /*001c*/ 	.short	0x0082
	.zero		2


//--------------------- .nv.info                  --------------------------
	.section	.nv.info,"",@"SHT_CUDA_INFO"
	.align	4


	//----- nvinfo : EIATTR_REGCOUNT
	.align		4
        /*0000*/ 	.byte	0x04, 0x2f
        /*0002*/ 	.short	(.L_19 - .L_18)
	.align		4
.L_18:
        /*0004*/ 	.word	index@(_ZN7cutlass13device_kernelINS_4gemm6kernel13GemmUniversalIN4cute5tupleIJiiiiEEENS1_10collective13CollectiveMmaINS1_35MainloopSm100TmaUmmaWarpSpecializedILi8ELi2ELi4ENS5_IJNS4_1CILi4EEESB_NSA_ILi1EEEEEEEENS5_IJNSA_ILi64EEENSA_ILi128EEENSA_ILi32EEEEEEfNS5_IJlSC_lEEEfSJ_NS4_8TiledMMAINS4_8MMA_AtomIJNS4_17SM100_MMA_TF32_SSINS_10tfloat32_tESN_fLi64ELi128ELNS4_4UMMA5MajorE0ELSP_0ELNSO_7ScaleInE0ELSQ_0EEEEEENS4_6LayoutINS5_IJSC_SC_SC_EEENS5_IJNSA_ILi0EEESV_SV_EEEEENS5_IJNS4_10UnderscoreESY_SY_EEEEENS4_23SM90_TMA_LOAD_MULTICASTENS4_14ComposedLayoutINS4_7SwizzleILi3ELi4ELi3EEENS4_18smem_ptr_flag_bitsILi32EEENST_INS5_IJNSA_ILi8EEESH_EEENS5_IJSH_SC_EEEEEEEvNS4_8identityES11_S1B_vS1C_EENS_8epilogue10collective18CollectiveEpilogueINS1E_23Sm100TmaWarpSpecializedILi4ELi2ELi16ELb1ELb0EEEJSI_NS5_IJNST_ISF_SC_EENST_ISH_SC_EEEEEfSJ_fSJ_NS1E_6fusion15FusionCallbacksIS1I_NS1M_17LinearCombinationIffffLNS_15FloatRoundStyleE2EEESI_S1L_JEEENS4_5SM1004TMEM4LOAD26SM100_TMEM_LOAD_16dp128b8xENS4_13SM90_TMA_LOADES1B_NS4_17SM75_U32x4_LDSM_NENS4_14SM90_TMA_STOREES1B_NS4_17SM90_U32x4_STSM_NENS4_39AutoVectorizingCopyWithAssumedAlignmentILi128EEEEEEvvEEEEvNT_6ParamsE)
        /*0008*/ 	.word	0x00000060


	//----- nvinfo : EIATTR_FRAME_SIZE
	.align		4
.L_19:
        /*000c*/ 	.byte	0x04, 0x11
        /*000e*/ 	.short	(.L_21 - .L_20)
	.align		4
.L_20:
        /*0010*/ 	.word	index@($__internal_2_$__cuda_sm10x_tcgen05_guardrail_trap_unallocated_columns_being_dealloced)
        /*0014*/ 	.word	0x00000000


	//----- nvinfo : EIATTR_FRAME_SIZE
	.align		4
.L_21:
        /*0018*/ 	.byte	0x04, 0x11
        /*001a*/ 	.short	(.L_23 - .L_22)
	.align		4
.L_22:
        /*001c*/ 	.word	index@($__internal_1_$__cuda_sm10x_tcgen05_guardrail_trap_phase_invalid_during_alloc)
        /*0020*/ 	.word	0x00000000


	//----- nvinfo : EIATTR_FRAME_SIZE
	.align		4
.L_23:
        /*0024*/ 	.byte	0x04, 0x11
        /*0026*/ 	.short	(.L_25 - .L_24)
	.align		4
.L_24:
        /*0028*/ 	.word	index@($__internal_0_$__cuda_sm10x_tcgen05_guardrail_trap_col_being_dealloced_not_returned_by_alloc)
        /*002c*/ 	.word	0x00000000


	//----- nvinfo : EIATTR_FRAME_SIZE
	.align		4
.L_25:
        /*0030*/ 	.byte	0x04, 0x11
        /*0032*/ 	.short	(.L_27 - .L_26)
	.align		4
.L_26:
        /*0034*/ 	.word	index@(_ZN7cutlass13device_kernelINS_4gemm6kernel13GemmUniversalIN4cute5tupleIJiiiiEEENS1_10collective13CollectiveMmaINS1_35MainloopSm100TmaUmmaWarpSpecializedILi8ELi2ELi4ENS5_IJNS4_1CILi4EEESB_NSA_ILi1EEEEEEEENS5_IJNSA_ILi64EEENSA_ILi128EEENSA_ILi32EEEEEEfNS5_IJlSC_lEEEfSJ_NS4_8TiledMMAINS4_8MMA_AtomIJNS4_17SM100_MMA_TF32_SSINS_10tfloat32_tESN_fLi64ELi128ELNS4_4UMMA5MajorE0ELSP_0ELNSO_7ScaleInE0ELSQ_0EEEEEENS4_6LayoutINS5_IJSC_SC_SC_EEENS5_IJNSA_ILi0EEESV_SV_EEEEENS5_IJNS4_10UnderscoreESY_SY_EEEEENS4_23SM90_TMA_LOAD_MULTICASTENS4_14ComposedLayoutINS4_7SwizzleILi3ELi4ELi3EEENS4_18smem_ptr_flag_bitsILi32EEENST_INS5_IJNSA_ILi8EEESH_EEENS5_IJSH_SC_EEEEEEEvNS4_8identityES11_S1B_vS1C_EENS_8epilogue10collective18CollectiveEpilogueINS1E_23Sm100TmaWarpSpecializedILi4ELi2ELi16ELb1ELb0EEEJSI_NS5_IJNST_ISF_SC_EENST_ISH_SC_EEEEEfSJ_fSJ_NS1E_6fusion15FusionCallbacksIS1I_NS1M_17LinearCombinationIffffLNS_15FloatRoundStyleE2EEESI_S1L_JEEENS4_5SM1004TMEM4LOAD26SM100_TMEM_LOAD_16dp128b8xENS4_13SM90_TMA_LOADES1B_NS4_17SM75_U32x4_LDSM_NENS4_14SM90_TMA_STOREES1B_NS4_17SM90_U32x4_STSM_NENS4_39AutoVectorizingCopyWithAssumedAlignmentILi128EEEEEEvvEEEEvNT_6ParamsE)
        /*0038*/ 	.word	0x00000000


	//----- nvinfo : EIATTR_MIN_STACK_SIZE
	.align		4
.L_27:
        /*003c*/ 	.byte	0x04, 0x12
        /*003e*/ 	.short	(.L_29 - .L_28)
	.align		4
.L_28:
        /*0040*/ 	.word	index@(_ZN7cutlass13device_kernelINS_4gemm6kernel13GemmUniversalIN4cute5tupleIJiiiiEEENS1_10collective13CollectiveMmaINS1_35MainloopSm100TmaUmmaWarpSpecializedILi8ELi2ELi4ENS5_IJNS4_1CILi4EEESB_NSA_ILi1EEEEEEEENS5_IJNSA_ILi64EEENSA_ILi128EEENSA_ILi32EEEEEEfNS5_IJlSC_lEEEfSJ_NS4_8TiledMMAINS4_8MMA_AtomIJNS4_17SM100_MMA_TF32_SSINS_10tfloat32_tESN_fLi64ELi128ELNS4_4UMMA5MajorE0ELSP_0ELNSO_7ScaleInE0ELSQ_0EEEEEENS4_6LayoutINS5_IJSC_SC_SC_EEENS5_IJNSA_ILi0EEESV_SV_EEEEENS5_IJNS4_10UnderscoreESY_SY_EEEEENS4_23SM90_TMA_LOAD_MULTICASTENS4_14ComposedLayoutINS4_7SwizzleILi3ELi4ELi3EEENS4_18smem_ptr_flag_bitsILi32EEENST_INS5_IJNSA_ILi8EEESH_EEENS5_IJSH_SC_EEEEEEEvNS4_8identityES11_S1B_vS1C_EENS_8epilogue10collective18CollectiveEpilogueINS1E_23Sm100TmaWarpSpecializedILi4ELi2ELi16ELb1ELb0EEEJSI_NS5_IJNST_ISF_SC_EENST_ISH_SC_EEEEEfSJ_fSJ_NS1E_6fusion15FusionCallbacksIS1I_NS1M_17LinearCombinationIffffLNS_15FloatRoundStyleE2EEESI_S1L_JEEENS4_5SM1004TMEM4LOAD26SM100_TMEM_LOAD_16dp128b8xENS4_13SM90_TMA_LOADES1B_NS4_17SM75_U32x4_LDSM_NENS4_14SM90_TMA_STOREES1B_NS4_17SM90_U32x4_STSM_NENS4_39AutoVectorizingCopyWithAssumedAlignmentILi128EEEEEEvvEEEEvNT_6ParamsE)
        /*0044*/ 	.word	0x00000000
.L_29:


//--------------------- .nv.compat                --------------------------
	.section	.nv.compat,"",@"SHT_CUDA_COMPAT_INFO"
	.align	4
        /*0000*/ 	.byte	0x02, 0x09, 0x01, 0x00, 0x02, 0x02, 0x02, 0x00, 0x02, 0x05, 0x05, 0x00, 0x03, 0x07, 0x01, 0x01
        /*0010*/ 	.byte	0x02, 0x03, 0x01, 0x00, 0x02, 0x06, 0x01, 0x00, 0x04, 0x0b, 0x08, 0x00, 0x09, 0x00, 0x00, 0x00
        /*0020*/ 	.byte	0x00, 0x00, 0x00, 0x00


//--------------------- .nv.info._ZN7cutlass13device_kernelINS_4gemm6kernel13GemmUniversalIN4cute5tupleIJiiiiEEENS1_10collective13CollectiveMmaINS1_35MainloopSm100TmaUmmaWarpSpecializedILi8ELi2ELi4ENS5_IJNS4_1CILi4EEESB_NSA_ILi1EEEEEEEENS5_IJNSA_ILi64EEENSA_ILi128EEENSA_ILi32EEEEEEfNS5_IJlSC_lEEEfSJ_NS4_8TiledMMAINS4_8MMA_AtomIJNS4_17SM100_MMA_TF32_SSINS_10tfloat32_tESN_fLi64ELi128ELNS4_4UMMA5MajorE0ELSP_0ELNSO_7ScaleInE0ELSQ_0EEEEEENS4_6LayoutINS5_IJSC_SC_SC_EEENS5_IJNSA_ILi0EEESV_SV_EEEEENS5_IJNS4_10UnderscoreESY_SY_EEEEENS4_23SM90_TMA_LOAD_MULTICASTENS4_14ComposedLayoutINS4_7SwizzleILi3ELi4ELi3EEENS4_18smem_ptr_flag_bitsILi32EEENST_INS5_IJNSA_ILi8EEESH_EEENS5_IJSH_SC_EEEEEEEvNS4_8identityES11_S1B_vS1C_EENS_8epilogue10collective18CollectiveEpilogueINS1E_23Sm100TmaWarpSpecializedILi4ELi2ELi16ELb1ELb0EEEJSI_NS5_IJNST_ISF_SC_EENST_ISH_SC_EEEEEfSJ_fSJ_NS1E_6fusion15FusionCallbacksIS1I_NS1M_17LinearCombinationIffffLNS_15FloatRoundStyleE2EEESI_S1L_JEEENS4_5SM1004TMEM4LOAD26SM100_TMEM_LOAD_16dp128b8xENS4_13SM90_TMA_LOADES1B_NS4_17SM75_U32x4_LDSM_NENS4_14SM90_TMA_STOREES1B_NS4_17SM90_U32x4_STSM_NENS4_39AutoVectorizingCopyWithAssumedAlignmentILi128EEEEEEvvEEEEvNT_6ParamsE --------------------------
	.section	.nv.info._ZN7cutlass13device_kernelINS_4gemm6kernel13GemmUniversalIN4cute5tupleIJiiiiEEENS1_10collective13CollectiveMmaINS1_35MainloopSm100TmaUmmaWarpSpecializedILi8ELi2ELi4ENS5_IJNS4_1CILi4EEESB_NSA_ILi1EEEEEEEENS5_IJNSA_ILi64EEENSA_ILi128EEENSA_ILi32EEEEEEfNS5_IJlSC_lEEEfSJ_NS4_8TiledMMAINS4_8MMA_AtomIJNS4_17SM100_MMA_TF32_SSINS_10tfloat32_tESN_fLi64ELi128ELNS4_4UMMA5MajorE0ELSP_0ELNSO_7ScaleInE0ELSQ_0EEEEEENS4_6LayoutINS5_IJSC_SC_SC_EEENS5_IJNSA_ILi0EEESV_SV_EEEEENS5_IJNS4_10UnderscoreESY_SY_EEEEENS4_23SM90_TMA_LOAD_MULTICASTENS4_14ComposedLayoutINS4_7SwizzleILi3ELi4ELi3EEENS4_18smem_ptr_flag_bitsILi32EEENST_INS5_IJNSA_ILi8EEESH_EEENS5_IJSH_SC_EEEEEEEvNS4_8identityES11_S1B_vS1C_EENS_8epilogue10collective18CollectiveEpilogueINS1E_23Sm100TmaWarpSpecializedILi4ELi2ELi16ELb1ELb0EEEJSI_NS5_IJNST_ISF_SC_EENST_ISH_SC_EEEEEfSJ_fSJ_NS1E_6fusion15FusionCallbacksIS1I_NS1M_17LinearCombinationIffffLNS_15FloatRoundStyleE2EEESI_S1L_JEEENS4_5SM1004TMEM4LOAD26SM100_TMEM_LOAD_16dp128b8xENS4_13SM90_TMA_LOADES1B_NS4_17SM75_U32x4_LDSM_NENS4_14SM90_TMA_STOREES1B_NS4_17SM90_U32x4_STSM_NENS4_39AutoVectorizingCopyWithAssumedAlignmentILi128EEEEEEvvEEEEvNT_6ParamsE,"",@"SHT_CUDA_INFO"
	.sectionflags	@""
	.align	4


	//----- nvinfo : EIATTR_CUDA_API_VERSION
	.align		4
        /*0000*/ 	.byte	0x04, 0x37
        /*0002*/ 	.short	(.L_31 - .L_30)
.L_30:
        /*0004*/ 	.word	0x00000082


	//----- nvinfo : EIATTR_KPARAM_INFO
	.align		4
.L_31:
        /*0008*/ 	.byte	0x04, 0x17
        /*000a*/ 	.short	(.L_33 - .L_32)
.L_32:
        /*000c*/ 	.word	0x00000000
        /*0010*/ 	.short	0x0000
        /*0012*/ 	.short	0x0000
        /*0014*/ 	.byte	0x00, 0xf0, 0x01, 0x20


	//----- nvinfo : EIATTR_AT_ENTRY_FRAGMENTS
	.align		4
.L_33:
        /*0018*/ 	.byte	0x04, 0x4f
        /*001a*/ 	.short	(.L_35 - .L_34)


	//   ....[0]....
.L_34:
        /*001c*/ 	.word	0x00000006


	//----- nvinfo : EIATTR_RESERVED_SMEM_USED
	.align		4
.L_35:
        /*0020*/ 	.byte	0x01, 0x41
	.zero		2


	//----- nvinfo : EIATTR_SPARSE_MMA_MASK
	.align		4
        /*0024*/ 	.byte	0x03, 0x50
        /*0026*/ 	.short	0x0000


	//----- nvinfo : EIATTR_TCGEN05_1CTA_USED
	.align		4
        /*0028*/ 	.byte	0x01, 0x51
	.zero		2


	//----- nvinfo : EIATTR_MAXREG_COUNT
	.align		4
        /*002c*/ 	.byte	0x03, 0x1b
        /*002e*/ 	.short	0x00ff


	//----- nvinfo : EIATTR_NUM_BARRIERS
	.align		4
        /*0030*/ 	.byte	0x02, 0x4c
        /*0032*/ 	.byte	0x07
	.zero		1


	//----- nvinfo : EIATTR_EXTERNS
	.align		4
        /*0034*/ 	.byte	0x04, 0x0f
        /*0036*/ 	.short	(.L_37 - .L_36)


	//   ....[0]....
	.align		4
.L_36:
        /*0038*/ 	.word	index@(__assertfail)


	//----- nvinfo : EIATTR_MERCURY_ISA_VERSION
	.align		4
.L_37:
        /*003c*/ 	.byte	0x03, 0x5f
        /*003e*/ 	.short	0x0101


	//----- nvinfo : EIATTR_INT_WARP_WIDE_INSTR_OFFSETS
	.align		4
        /*0040*/ 	.byte	0x04, 0x31
        /*0042*/ 	.short	(.L_39 - .L_38)


	//   ....[0]....
.L_38:
        /*0044*/ 	.word	0x00004400


	//   ....[1]....
        /*0048*/ 	.word	0x00004420


	//   ....[2]....
        /*004c*/ 	.word	0x00004450


	//   ....[3]....
        /*0050*/ 	.word	0x00004fd0


	//   ....[4]....
        /*0054*/ 	.word	0x00005040


	//   ....[5]....
        /*0058*/ 	.word	0x00005110


	//   ....[6]....
        /*005c*/ 	.word	0x00005190


	//   ....[7]....
        /*0060*/ 	.word	0x00005280


	//   ....[8]....
        /*0064*/ 	.word	0x00005300


	//   ....[9]....
        /*0068*/ 	.word	0x000053e0


	//   ....[10]....
        /*006c*/ 	.word	0x00005490


	//----- nvinfo : EIATTR_COOP_GROUP_MASK_REGIDS
	.align		4
.L_39:
        /*0070*/ 	.byte	0x04, 0x29
        /*0072*/ 	.short	(.L_41 - .L_40)


	//   ....[0]....
.L_40:
        /*0074*/ 	.word	0xffffffff


	//   ....[1]....
        /*0078*/ 	.word	0xffffffff


	//   ....[2]....
        /*007c*/ 	.word	0xffffffff


	//   ....[3]....
        /*0080*/ 	.word	0xffffffff


	//   ....[4]....
        /*0084*/ 	.word	0xffffffff


	//   ....[5]....
        /*0088*/ 	.word	0xffffffff


	//   ....[6]....
        /*008c*/ 	.word	0xffffffff


	//   ....[7]....
        /*0090*/ 	.word	0xffffffff


	//   ....[8]....
        /*0094*/ 	.word	0xffffffff


	//   ....[9]....
        /*0098*/ 	.word	0xffffffff


	//   ....[10]....
        /*009c*/ 	.word	0xffffffff


	//   ....[11]....
        /*00a0*/ 	.word	0xffffffff


	//   ....[12]....
        /*00a4*/ 	.word	0xffffffff


	//   ....[13]....
        /*00a8*/ 	.word	0xffffffff


	//----- nvinfo : EIATTR_COOP_GROUP_INSTR_OFFSETS
	.align		4
.L_41:
        /*00ac*/ 	.byte	0x04, 0x28
        /*00ae*/ 	.short	(.L_43 - .L_42)


	//   ....[0]....
.L_42:
        /*00b0*/ 	.word	0x00000080


	//   ....[1]....
        /*00b4*/ 	.word	0x000004e0


	//   ....[2]....
        /*00b8*/ 	.word	0x00000740


	//   ....[3]....
        /*00bc*/ 	.word	0x000008e0


	//   ....[4]....
        /*00c0*/ 	.word	0x000009e0


	//   ....[5]....
        /*00c4*/ 	.word	0x00000b50


	//   ....[6]....
        /*00c8*/ 	.word	0x00000cf0


	//   ....[7]....
        /*00cc*/ 	.word	0x00000ea0


	//   ....[8]....
        /*00d0*/ 	.word	0x000024c0


	//   ....[9]....
        /*00d4*/ 	.word	0x000035f0


	//   ....[10]....
        /*00d8*/ 	.word	0x00003800


	//   ....[11]....
        /*00dc*/ 	.word	0x00003830


	//   ....[12]....
        /*00e0*/ 	.word	0x000042e0


	//   ....[13]....
        /*00e4*/ 	.word	0x00004510


	//----- nvinfo : EIATTR_VRC_CTA_INIT_COUNT
	.align		4
.L_43:
        /*00e8*/ 	.byte	0x02, 0x4a
        /*00ea*/ 	.byte	0x80
	.zero		1


	//----- nvinfo : EIATTR_SYSCALL_OFFSETS
	.align		4
        /*00ec*/ 	.byte	0x04, 0x46
        /*00ee*/ 	.short	(.L_45 - .L_44)


	//   ....[0]....
.L_44:
        /*00f0*/ 	.word	0x00006150


	//   ....[1]....
        /*00f4*/ 	.word	0x00006240


	//   ....[2]....
        /*00f8*/ 	.word	0x00006a70


	//   ....[3]....
        /*00fc*/ 	.word	0x00007230


	//   ....[4]....
        /*0100*/ 	.word	0x00007990


	//   ....[5]....
        /*0104*/ 	.word	0x000080e0


	//----- nvinfo : EIATTR_MBARRIER_INSTR_OFFSETS
	.align		4
.L_45:
        /*0108*/ 	.byte	0x04, 0x39
        /*010a*/ 	.short	(.L_47 - .L_46)


	//   ....[0]....
.L_46:
        /*010c*/ 	.word	0x00000620
        /*0110*/ 	.word	0x000000ff
        /*0114*/ 	.word	0x00000000
        /*0118*/ 	.short	0x0100
        /*011a*/ 	.byte	0x04
	.zero		1


	//   ....[1]....
        /*011c*/ 	.word	0x00000630
        /*0120*/ 	.word	0x000000ff
        /*0124*/ 	.word	0x00000040
        /*0128*/ 	.short	0x0100
        /*012a*/ 	.byte	0x04
	.zero		1


	//   ....[2]....
        /*012c*/ 	.word	0x00000640
        /*0130*/ 	.word	0x000000ff
        /*0134*/ 	.word	0x00000008
        /*0138*/ 	.short	0x0100
        /*013a*/ 	.byte	0x04
	.zero		1


	//   ....[3]....
        /*013c*/ 	.word	0x00000650
        /*0140*/ 	.word	0x000000ff
        /*0144*/ 	.word	0x00000048
        /*0148*/ 	.short	0x0100
        /*014a*/ 	.byte	0x04
	.zero		1


	//   ....[4]....
        /*014c*/ 	.word	0x00000660
        /*0150*/ 	.word	0x000000ff
        /*0154*/ 	.word	0x00000010
        /*0158*/ 	.short	0x0100
        /*015a*/ 	.byte	0x04
	.zero		1


	//   ....[5]....
        /*015c*/ 	.word	0x00000670
        /*0160*/ 	.word	0x000000ff
        /*0164*/ 	.word	0x00000050
        /*0168*/ 	.short	0x0100
        /*016a*/ 	.byte	0x04
	.zero		1


	//   ....[6]....
        /*016c*/ 	.word	0x00000680
        /*0170*/ 	.word	0x000000ff
        /*0174*/ 	.word	0x00000018
        /*0178*/ 	.short	0x0100
        /*017a*/ 	.byte	0x04
	.zero		1


	//   ....[7]....
        /*017c*/ 	.word	0x00000690
        /*0180*/ 	.word	0x000000ff
        /*0184*/ 	.word	0x00000058
        /*0188*/ 	.short	0x0100
        /*018a*/ 	.byte	0x04
	.zero		1


	//   ....[8]....
        /*018c*/ 	.word	0x000006a0
        /*0190*/ 	.word	0x000000ff
        /*0194*/ 	.word	0x00000020
        /*0198*/ 	.short	0x0100
        /*019a*/ 	.byte	0x04
	.zero		1


	//   ....[9]....
        /*019c*/ 	.word	0x000006b0
        /*01a0*/ 	.word	0x000000ff
        /*01a4*/ 	.word	0x00000060
        /*01a8*/ 	.short	0x0100
        /*01aa*/ 	.byte	0x04
	.zero		1


	//   ....[10]....
        /*01ac*/ 	.word	0x000006c0
        /*01b0*/ 	.word	0x000000ff
        /*01b4*/ 	.word	0x00000028
        /*01b8*/ 	.short	0x0100
        /*01ba*/ 	.byte	0x04
	.zero		1


	//   ....[11]....
        /*01bc*/ 	.word	0x000006d0
        /*01c0*/ 	.word	0x000000ff
        /*01c4*/ 	.word	0x00000068
        /*01c8*/ 	.short	0x0100
        /*01ca*/ 	.byte	0x04
	.zero		1


	//   ....[12]....
        /*01cc*/ 	.word	0x000006e0
        /*01d0*/ 	.word	0x000000ff
        /*01d4*/ 	.word	0x00000030
        /*01d8*/ 	.short	0x0100
        /*01da*/ 	.byte	0x04
	.zero		1


	//   ....[13]....
        /*01dc*/ 	.word	0x000006f0
        /*01e0*/ 	.word	0x000000ff
        /*01e4*/ 	.word	0x00000070
        /*01e8*/ 	.short	0x0100
        /*01ea*/ 	.byte	0x04
	.zero		1


	//   ....[14]....
        /*01ec*/ 	.word	0x00000700
        /*01f0*/ 	.word	0x000000ff
        /*01f4*/ 	.word	0x00000038
        /*01f8*/ 	.short	0x0100
        /*01fa*/ 	.byte	0x04
	.zero		1


	//   ....[15]....
        /*01fc*/ 	.word	0x00000710
        /*0200*/ 	.word	0x000000ff
        /*0204*/ 	.word	0x00000078
        /*0208*/ 	.short	0x0100
        /*020a*/ 	.byte	0x04
	.zero		1


	//   ....[16]....
        /*020c*/ 	.word	0x00000850
        /*0210*/ 	.word	0x000000ff
        /*0214*/ 	.word	0x00000080
        /*0218*/ 	.short	0x0100
        /*021a*/ 	.byte	0x04
	.zero		1


	//   ....[17]....
        /*021c*/ 	.word	0x00000860
        /*0220*/ 	.word	0x000000ff
        /*0224*/ 	.word	0x000000a0
        /*0228*/ 	.short	0x0100
        /*022a*/ 	.byte	0x04
	.zero		1


	//   ....[18]....
        /*022c*/ 	.word	0x00000870
        /*0230*/ 	.word	0x000000ff
        /*0234*/ 	.word	0x00000088
        /*0238*/ 	.short	0x0100
        /*023a*/ 	.byte	0x04
	.zero		1


	//   ....[19]....
        /*023c*/ 	.word	0x00000880
        /*0240*/ 	.word	0x000000ff
        /*0244*/ 	.word	0x000000a8
        /*0248*/ 	.short	0x0100
        /*024a*/ 	.byte	0x04
	.zero		1


	//   ....[20]....
        /*024c*/ 	.word	0x00000890
        /*0250*/ 	.word	0x000000ff
        /*0254*/ 	.word	0x00000090
        /*0258*/ 	.short	0x0100
        /*025a*/ 	.byte	0x04
	.zero		1


	//   ....[21]....
        /*025c*/ 	.word	0x000008a0
        /*0260*/ 	.word	0x000000ff
        /*0264*/ 	.word	0x000000b0
        /*0268*/ 	.short	0x0100
        /*026a*/ 	.byte	0x04
	.zero		1


	//   ....[22]....
        /*026c*/ 	.word	0x000008b0
        /*0270*/ 	.word	0x000000ff
        /*0274*/ 	.word	0x00000098
        /*0278*/ 	.short	0x0100
        /*027a*/ 	.byte	0x04
	.zero		1


	//   ....[23]....
        /*027c*/ 	.word	0x000008c0
        /*0280*/ 	.word	0x000000ff
        /*0284*/ 	.word	0x000000b8
        /*0288*/ 	.short	0x0100
        /*028a*/ 	.byte	0x04
	.zero		1


	//   ....[24]....
        /*028c*/ 	.word	0x000009b0
        /*0290*/ 	.word	0x000000ff
        /*0294*/ 	.word	0x000000c0
        /*0298*/ 	.short	0x0100
        /*029a*/ 	.byte	0x06
	.zero		1


	//   ....[25]....
        /*029c*/ 	.word	0x000009c0
        /*02a0*/ 	.word	0x000000ff
        /*02a4*/ 	.word	0x000000c8
        /*02a8*/ 	.short	0x0100
        /*02aa*/ 	.byte	0x06
	.zero		1


	//   ....[26]....
        /*02ac*/ 	.word	0x00000b00
        /*02b0*/ 	.word	0x000000ff
        /*02b4*/ 	.word	0x000000d0
        /*02b8*/ 	.short	0x0100
        /*02ba*/ 	.byte	0x06
	.zero		1


	//   ....[27]....
        /*02bc*/ 	.word	0x00000b10
        /*02c0*/ 	.word	0x000000ff
        /*02c4*/ 	.word	0x000000e0
        /*02c8*/ 	.short	0x0100
        /*02ca*/ 	.byte	0x06
	.zero		1


	//   ....[28]....
        /*02cc*/ 	.word	0x00000b20
        /*02d0*/ 	.word	0x000000ff
        /*02d4*/ 	.word	0x000000d8
        /*02d8*/ 	.short	0x0100
        /*02da*/ 	.byte	0x06
	.zero		1


	//   ....[29]....
        /*02dc*/ 	.word	0x00000b30
        /*02e0*/ 	.word	0x000000ff
        /*02e4*/ 	.word	0x000000e8
        /*02e8*/ 	.short	0x0100
        /*02ea*/ 	.byte	0x06
	.zero		1


	//   ....[30]....
        /*02ec*/ 	.word	0x00000c60
        /*02f0*/ 	.word	0x000000ff
        /*02f4*/ 	.word	0x000000f0
        /*02f8*/ 	.short	0x0100
        /*02fa*/ 	.byte	0x04
	.zero		1


	//   ....[31]....
        /*02fc*/ 	.word	0x00000c70
        /*0300*/ 	.word	0x000000ff
        /*0304*/ 	.word	0x00000110
        /*0308*/ 	.short	0x0100
        /*030a*/ 	.byte	0x04
	.zero		1


	//   ....[32]....
        /*030c*/ 	.word	0x00000c80
        /*0310*/ 	.word	0x000000ff
        /*0314*/ 	.word	0x000000f8
        /*0318*/ 	.short	0x0100
        /*031a*/ 	.byte	0x04
	.zero		1


	//   ....[33]....
        /*031c*/ 	.word	0x00000c90
        /*0320*/ 	.word	0x000000ff
        /*0324*/ 	.word	0x00000118
        /*0328*/ 	.short	0x0100
        /*032a*/ 	.byte	0x04
	.zero		1


	//   ....[34]....
        /*032c*/ 	.word	0x00000ca0
        /*0330*/ 	.word	0x000000ff
        /*0334*/ 	.word	0x00000100
        /*0338*/ 	.short	0x0100
        /*033a*/ 	.byte	0x04
	.zero		1


	//   ....[35]....
        /*033c*/ 	.word	0x00000cb0
        /*0340*/ 	.word	0x000000ff
        /*0344*/ 	.word	0x00000120
        /*0348*/ 	.short	0x0100
        /*034a*/ 	.byte	0x04
	.zero		1


	//   ....[36]....
        /*034c*/ 	.word	0x00000cc0
        /*0350*/ 	.word	0x000000ff
        /*0354*/ 	.word	0x00000108
        /*0358*/ 	.short	0x0100
        /*035a*/ 	.byte	0x04
	.zero		1


	//   ....[37]....
        /*035c*/ 	.word	0x00000cd0
        /*0360*/ 	.word	0x000000ff
        /*0364*/ 	.word	0x00000128
        /*0368*/ 	.short	0x0100
        /*036a*/ 	.byte	0x04
	.zero		1


	//   ....[38]....
        /*036c*/ 	.word	0x00000dc0
        /*0370*/ 	.word	0x000000ff
        /*0374*/ 	.word	0x00000130
        /*0378*/ 	.short	0x0100
        /*037a*/ 	.byte	0x04
	.zero		1


	//   ....[39]....
        /*037c*/ 	.word	0x00000dd0
        /*0380*/ 	.word	0x000000ff
        /*0384*/ 	.word	0x00000140
        /*0388*/ 	.short	0x0100
        /*038a*/ 	.byte	0x04
	.zero		1


	//   ....[40]....
        /*038c*/ 	.word	0x00000de0
        /*0390*/ 	.word	0x000000ff
        /*0394*/ 	.word	0x00000138
        /*0398*/ 	.short	0x0100
        /*039a*/ 	.byte	0x04
	.zero		1


	//   ....[41]....
        /*039c*/ 	.word	0x00000df0
        /*03a0*/ 	.word	0x000000ff
        /*03a4*/ 	.word	0x00000148
        /*03a8*/ 	.short	0x0100
        /*03aa*/ 	.byte	0x04
	.zero		1


	//   ....[42]....
        /*03ac*/ 	.word	0x00001d30
        /*03b0*/ 	.word	0x00000000
        /*03b4*/ 	.word	0x00000140
        /*03b8*/ 	.short	0x010a
        /*03ba*/ 	.byte	0xff
	.zero		1


	//   ....[43]....
        /*03bc*/ 	.word	0x00001d50
        /*03c0*/ 	.word	0x00000000
        /*03c4*/ 	.word	0x00000130
        /*03c8*/ 	.short	0x0101
        /*03ca*/ 	.byte	0xff
	.zero		1


	//   ....[44]....
        /*03cc*/ 	.word	0x00001e10
        /*03d0*/ 	.word	0x000000ff
        /*03d4*/ 	.word	0x00000040
        /*03d8*/ 	.short	0x010a
        /*03da*/ 	.byte	0x04
	.zero		1


	//   ....[45]....
        /*03dc*/ 	.word	0x00001ea0
        /*03e0*/ 	.word	0x000000ff
        /*03e4*/ 	.word	0x00000040
        /*03e8*/ 	.short	0x010a
        /*03ea*/ 	.byte	0x21
	.zero		1


	//   ....[46]....
        /*03ec*/ 	.word	0x00002030
        /*03f0*/ 	.word	0x000000ff
        /*03f4*/ 	.word	0x00000040
        /*03f8*/ 	.short	0x010a
        /*03fa*/ 	.byte	0x05
	.zero		1


	//   ....[47]....
        /*03fc*/ 	.word	0x00002180
        /*0400*/ 	.word	0x000000ff
        /*0404*/ 	.word	0x000000c8
        /*0408*/ 	.short	0x0101
        /*040a*/ 	.byte	0x15
	.zero		1


	//   ....[48]....
        /*040c*/ 	.word	0x000021a0
        /*0410*/ 	.word	0x000000ff
        /*0414*/ 	.word	0x00000040
        /*0418*/ 	.short	0x010a
        /*041a*/ 	.byte	0x04
	.zero		1


	//   ....[49]....
        /*041c*/ 	.word	0x00002220
        /*0420*/ 	.word	0x000000ff
        /*0424*/ 	.word	0x00000040
        /*0428*/ 	.short	0x010a
        /*042a*/ 	.byte	0x11
	.zero		1


	//   ....[50]....
        /*042c*/ 	.word	0x000023b0
        /*0430*/ 	.word	0x000000ff
        /*0434*/ 	.word	0x00000040
        /*0438*/ 	.short	0x010a
        /*043a*/ 	.byte	0x05
	.zero		1


	//   ....[51]....
        /*043c*/ 	.word	0x000024f0
        /*0440*/ 	.word	0x00000003
        /*0444*/ 	.word	0x000000d0
        /*0448*/ 	.short	0x010a
        /*044a*/ 	.byte	0xff
	.zero		1


	//   ....[52]....
        /*044c*/ 	.word	0x00002640
        /*0450*/ 	.word	0x00000000
        /*0454*/ 	.word	0x00000000
        /*0458*/ 	.short	0x0101
        /*045a*/ 	.byte	0xff
	.zero		1


	//   ....[53]....
        /*045c*/ 	.word	0x00002c00
        /*0460*/ 	.word	0x000000ff
        /*0464*/ 	.word	0x00000000
        /*0468*/ 	.short	0x010a
        /*046a*/ 	.byte	0x04
	.zero		1


	//   ....[54]....
        /*046c*/ 	.word	0x00002c90
        /*0470*/ 	.word	0x000000ff
        /*0474*/ 	.word	0x00000000
        /*0478*/ 	.short	0x010a
        /*047a*/ 	.byte	0x05
	.zero		1


	//   ....[55]....
        /*047c*/ 	.word	0x00002d20
        /*0480*/ 	.word	0x000000ff
        /*0484*/ 	.word	0x00000000
        /*0488*/ 	.short	0x010a
        /*048a*/ 	.byte	0x05
	.zero		1


	//   ....[56]....
        /*048c*/ 	.word	0x00002db0
        /*0490*/ 	.word	0x000000ff
        /*0494*/ 	.word	0x00000000
        /*0498*/ 	.short	0x010a
        /*049a*/ 	.byte	0x05
	.zero		1


	//   ....[57]....
        /*049c*/ 	.word	0x00002e40
        /*04a0*/ 	.word	0x000000ff
        /*04a4*/ 	.word	0x00000000
        /*04a8*/ 	.short	0x010a
        /*04aa*/ 	.byte	0x05
	.zero		1


	//   ....[58]....
        /*04ac*/ 	.word	0x00002ed0
        /*04b0*/ 	.word	0x000000ff
        /*04b4*/ 	.word	0x00000000
        /*04b8*/ 	.short	0x010a
        /*04ba*/ 	.byte	0x05
	.zero		1


	//   ....[59]....
        /*04bc*/ 	.word	0x00002f60
        /*04c0*/ 	.word	0x000000ff
        /*04c4*/ 	.word	0x00000000
        /*04c8*/ 	.short	0x010a
        /*04ca*/ 	.byte	0x05
	.zero		1


	//   ....[60]....
        /*04cc*/ 	.word	0x00003000
        /*04d0*/ 	.word	0x00000000
        /*04d4*/ 	.word	0x00000000
        /*04d8*/ 	.short	0x010a
        /*04da*/ 	.byte	0xff
	.zero		1


	//   ....[61]....
        /*04dc*/ 	.word	0x00003140
        /*04e0*/ 	.word	0x00000002
        /*04e4*/ 	.word	0x00000130
        /*04e8*/ 	.short	0x010a
        /*04ea*/ 	.byte	0xff
	.zero		1


	//   ....[62]....
        /*04ec*/ 	.word	0x000031a0
        /*04f0*/ 	.word	0x00000004
        /*04f4*/ 	.word	0x00000000
        /*04f8*/ 	.short	0x0101
        /*04fa*/ 	.byte	0xff
	.zero		1


	//   ....[63]....
        /*04fc*/ 	.word	0x000031c0
        /*0500*/ 	.word	0x000000ff
        /*0504*/ 	.word	0x000000e0
        /*0508*/ 	.short	0x010a
        /*050a*/ 	.byte	0x04
	.zero		1


	//   ....[64]....
        /*050c*/ 	.word	0x000032e0
        /*0510*/ 	.word	0x00000002
        /*0514*/ 	.word	0x000000d0
        /*0518*/ 	.short	0x010a
        /*051a*/ 	.byte	0xff
	.zero		1


	//   ....[65]....
        /*051c*/ 	.word	0x000033f0
        /*0520*/ 	.word	0x00000002
        /*0524*/ 	.word	0x00000000
        /*0528*/ 	.short	0x0101
        /*052a*/ 	.byte	0xff
	.zero		1


	//   ....[66]....
        /*052c*/ 	.word	0x00003480
        /*0530*/ 	.word	0x000000ff
        /*0534*/ 	.word	0x000000e0
        /*0538*/ 	.short	0x0106
        /*053a*/ 	.byte	0x04
	.zero		1


	//   ....[67]....
        /*053c*/ 	.word	0x000034a0
        /*0540*/ 	.word	0x000000ff
        /*0544*/ 	.word	0x000000e0
        /*0548*/ 	.short	0x010a
        /*054a*/ 	.byte	0x04
	.zero		1


	//   ....[68]....
        /*054c*/ 	.word	0x00003530
        /*0550*/ 	.word	0x000000ff
        /*0554*/ 	.word	0x000000e0
        /*0558*/ 	.short	0x0106
        /*055a*/ 	.byte	0x07
	.zero		1


	//   ....[69]....
        /*055c*/ 	.word	0x00003570
        /*0560*/ 	.word	0x00000000
        /*0564*/ 	.word	0x000000e0
        /*0568*/ 	.short	0x010a
        /*056a*/ 	.byte	0xff
	.zero		1


	//   ....[70]....
        /*056c*/ 	.word	0x00003ad0
        /*0570*/ 	.word	0x00000000
        /*0574*/ 	.word	0x000000d0
        /*0578*/ 	.short	0x010a
        /*057a*/ 	.byte	0xff
	.zero		1


	//   ....[71]....
        /*057c*/ 	.word	0x00003bd0
        /*0580*/ 	.word	0x00000003
        /*0584*/ 	.word	0x00000000
        /*0588*/ 	.short	0x0101
        /*058a*/ 	.byte	0xff
	.zero		1


	//   ....[72]....
        /*058c*/ 	.word	0x00003be0
        /*0590*/ 	.word	0x000000ff
        /*0594*/ 	.word	0x00000000
        /*0598*/ 	.short	0x010a
        /*059a*/ 	.byte	0x04
	.zero		1


	//   ....[73]....
        /*059c*/ 	.word	0x00003c60
        /*05a0*/ 	.word	0x000000ff
        /*05a4*/ 	.word	0x00000110
        /*05a8*/ 	.short	0x010a
        /*05aa*/ 	.byte	0x1f
	.zero		1


	//   ....[74]....
        /*05ac*/ 	.word	0x00003d40
        /*05b0*/ 	.word	0x000000ff
        /*05b4*/ 	.word	0x00000000
        /*05b8*/ 	.short	0x010a
        /*05ba*/ 	.byte	0x05
	.zero		1


	//   ....[75]....
        /*05bc*/ 	.word	0x00003e80
        /*05c0*/ 	.word	0x000000ff
        /*05c4*/ 	.word	0x00000000
        /*05c8*/ 	.short	0x010a
        /*05ca*/ 	.byte	0x04
	.zero		1


	//   ....[76]....
        /*05cc*/ 	.word	0x00004110
        /*05d0*/ 	.word	0x000000ff
        /*05d4*/ 	.word	0x00000000
        /*05d8*/ 	.short	0x010a
        /*05da*/ 	.byte	0x04
	.zero		1


	//   ....[77]....
        /*05dc*/ 	.word	0x000041a0
        /*05e0*/ 	.word	0x000000ff
        /*05e4*/ 	.word	0x00000000
        /*05e8*/ 	.short	0x010a
        /*05ea*/ 	.byte	0x05
	.zero		1


	//   ....[78]....
        /*05ec*/ 	.word	0x00004230
        /*05f0*/ 	.word	0x000000ff
        /*05f4*/ 	.word	0x00000000
        /*05f8*/ 	.short	0x010a
        /*05fa*/ 	.byte	0x05
	.zero		1


	//   ....[79]....
        /*05fc*/ 	.word	0x000042c0
        /*0600*/ 	.word	0x000000ff
        /*0604*/ 	.word	0x00000000
        /*0608*/ 	.short	0x010a
        /*060a*/ 	.byte	0x04
	.zero		1


	//   ....[80]....
        /*060c*/ 	.word	0x000047d0
        /*0610*/ 	.word	0x0000000c
        /*0614*/ 	.word	0x000000d0
        /*0618*/ 	.short	0x010a
        /*061a*/ 	.byte	0xff
	.zero		1


	//   ....[81]....
        /*061c*/ 	.word	0x00004940
        /*0620*/ 	.word	0x00000000
        /*0624*/ 	.word	0x00000000
        /*0628*/ 	.short	0x0101
        /*062a*/ 	.byte	0xff
	.zero		1


	//   ....[82]....
        /*062c*/ 	.word	0x00004dd0
        /*0630*/ 	.word	0x000000ff
        /*0634*/ 	.word	0x000000c8
        /*0638*/ 	.short	0x010a
        /*063a*/ 	.byte	0x15
	.zero		1


	//   ....[83]....
        /*063c*/ 	.word	0x00004f50
        /*0640*/ 	.word	0x000000ff
        /*0644*/ 	.word	0x000000a0
        /*0648*/ 	.short	0x010a
        /*064a*/ 	.byte	0x15
	.zero		1


	//   ....[84]....
        /*064c*/ 	.word	0x000050c0
        /*0650*/ 	.word	0x000000ff
        /*0654*/ 	.word	0x00000080
        /*0658*/ 	.short	0x010b
        /*065a*/ 	.byte	0x15
	.zero		1


	//   ....[85]....
        /*065c*/ 	.word	0x000050d0
        /*0660*/ 	.word	0x000000ff
        /*0664*/ 	.word	0x00000000
        /*0668*/ 	.short	0x0101
        /*066a*/ 	.byte	0x28
	.zero		1


	//   ....[86]....
        /*066c*/ 	.word	0x000050e0
        /*0670*/ 	.word	0x000000ff
        /*0674*/ 	.word	0x000000a8
        /*0678*/ 	.short	0x010a
        /*067a*/ 	.byte	0x15
	.zero		1


	//   ....[87]....
        /*067c*/ 	.word	0x00005230
        /*0680*/ 	.word	0x000000ff
        /*0684*/ 	.word	0x00000088
        /*0688*/ 	.short	0x010b
        /*068a*/ 	.byte	0x15
	.zero		1


	//   ....[88]....
        /*068c*/ 	.word	0x00005240
        /*0690*/ 	.word	0x000000ff
        /*0694*/ 	.word	0x00000000
        /*0698*/ 	.short	0x0101
        /*069a*/ 	.byte	0x27
	.zero		1


	//   ....[89]....
        /*069c*/ 	.word	0x00005250
        /*06a0*/ 	.word	0x000000ff
        /*06a4*/ 	.word	0x000000b0
        /*06a8*/ 	.short	0x010a
        /*06aa*/ 	.byte	0x15
	.zero		1


	//   ....[90]....
        /*06ac*/ 	.word	0x00005390
        /*06b0*/ 	.word	0x000000ff
        /*06b4*/ 	.word	0x00000090
        /*06b8*/ 	.short	0x010b
        /*06ba*/ 	.byte	0x15
	.zero		1


	//   ....[91]....
        /*06bc*/ 	.word	0x000053a0
        /*06c0*/ 	.word	0x000000ff
        /*06c4*/ 	.word	0x00000000
        /*06c8*/ 	.short	0x0101
        /*06ca*/ 	.byte	0x26
	.zero		1


	//   ....[92]....
        /*06cc*/ 	.word	0x000053b0
        /*06d0*/ 	.word	0x000000ff
        /*06d4*/ 	.word	0x000000b8
        /*06d8*/ 	.short	0x010a
        /*06da*/ 	.byte	0x15
	.zero		1


	//   ....[93]....
        /*06dc*/ 	.word	0x000055b0
        /*06e0*/ 	.word	0x000000ff
        /*06e4*/ 	.word	0x00000098
        /*06e8*/ 	.short	0x010b
        /*06ea*/ 	.byte	0x15
	.zero		1


	//   ....[94]....
        /*06ec*/ 	.word	0x000055c0
        /*06f0*/ 	.word	0x000000ff
        /*06f4*/ 	.word	0x00000000
        /*06f8*/ 	.short	0x0101
        /*06fa*/ 	.byte	0x25
	.zero		1


	//   ....[95]....
        /*06fc*/ 	.word	0x000055f0
        /*0700*/ 	.word	0x000000ff
        /*0704*/ 	.word	0x000000a0
        /*0708*/ 	.short	0x010a
        /*070a*/ 	.byte	0x15
	.zero		1


	//   ....[96]....
        /*070c*/ 	.word	0x00005610
        /*0710*/ 	.word	0x000000ff
        /*0714*/ 	.word	0x000000a8
        /*0718*/ 	.short	0x010a
        /*071a*/ 	.byte	0x15
	.zero		1


	//   ....[97]....
        /*071c*/ 	.word	0x00005630
        /*0720*/ 	.word	0x000000ff
        /*0724*/ 	.word	0x000000b0
        /*0728*/ 	.short	0x010a
        /*072a*/ 	.byte	0x15
	.zero		1


	//   ....[98]....
        /*072c*/ 	.word	0x00005670
        /*0730*/ 	.word	0x00000000
        /*0734*/ 	.word	0x000000b8
        /*0738*/ 	.short	0x010a
        /*073a*/ 	.byte	0xff
	.zero		1


	//   ....[99]....
        /*073c*/ 	.word	0x000059e0
        /*0740*/ 	.word	0x00000003
        /*0744*/ 	.word	0x000000d0
        /*0748*/ 	.short	0x010a
        /*074a*/ 	.byte	0xff
	.zero		1


	//   ....[100]....
        /*074c*/ 	.word	0x00005b60
        /*0750*/ 	.word	0x00000000
        /*0754*/ 	.word	0x00000000
        /*0758*/ 	.short	0x0101
        /*075a*/ 	.byte	0xff
	.zero		1


	//   ....[101]....
        /*075c*/ 	.word	0x000066e0
        /*0760*/ 	.word	0x000000ff
        /*0764*/ 	.word	0x00000080
        /*0768*/ 	.short	0x010a
        /*076a*/ 	.byte	0x2c
	.zero		1


	//   ....[102]....
        /*076c*/ 	.word	0x00006730
        /*0770*/ 	.word	0x00000056
        /*0774*/ 	.word	0x000000f0
        /*0778*/ 	.short	0x010a
        /*077a*/ 	.byte	0xff
	.zero		1


	//   ....[103]....
        /*077c*/ 	.word	0x00006850
        /*0780*/ 	.word	0x000000ff
        /*0784*/ 	.word	0x00000080
        /*0788*/ 	.short	0x010a
        /*078a*/ 	.byte	0x2c
	.zero		1


	//   ....[104]....
        /*078c*/ 	.word	0x00006950
        /*0790*/ 	.word	0x00000056
        /*0794*/ 	.word	0x000000f0
        /*0798*/ 	.short	0x010a
        /*079a*/ 	.byte	0xff
	.zero		1


	//   ....[105]....
        /*079c*/ 	.word	0x00006f50
        /*07a0*/ 	.word	0x00000000
        /*07a4*/ 	.word	0x00000000
        /*07a8*/ 	.short	0x0101
        /*07aa*/ 	.byte	0xff
	.zero		1


	//   ....[106]....
        /*07ac*/ 	.word	0x00006f60
        /*07b0*/ 	.word	0x00000003
        /*07b4*/ 	.word	0x00000080
        /*07b8*/ 	.short	0x010a
        /*07ba*/ 	.byte	0xff
	.zero		1


	//   ....[107]....
        /*07bc*/ 	.word	0x00007030
        /*07c0*/ 	.word	0x00000003
        /*07c4*/ 	.word	0x00000080
        /*07c8*/ 	.short	0x010a
        /*07ca*/ 	.byte	0xff
	.zero		1


	//   ....[108]....
        /*07cc*/ 	.word	0x000076b0
        /*07d0*/ 	.word	0x00000014
        /*07d4*/ 	.word	0x00000000
        /*07d8*/ 	.short	0x0101
        /*07da*/ 	.byte	0xff
	.zero		1


	//   ....[109]....
        /*07dc*/ 	.word	0x000076d0
        /*07e0*/ 	.word	0x00000015
        /*07e4*/ 	.word	0x00000080
        /*07e8*/ 	.short	0x010a
        /*07ea*/ 	.byte	0xff
	.zero		1


	//   ....[110]....
        /*07ec*/ 	.word	0x00007790
        /*07f0*/ 	.word	0x00000015
        /*07f4*/ 	.word	0x00000080
        /*07f8*/ 	.short	0x010a
        /*07fa*/ 	.byte	0xff
	.zero		1


	//   ....[111]....
        /*07fc*/ 	.word	0x00007e00
        /*0800*/ 	.word	0x00000014
        /*0804*/ 	.word	0x00000000
        /*0808*/ 	.short	0x0101
        /*080a*/ 	.byte	0xff
	.zero		1


	//   ....[112]....
        /*080c*/ 	.word	0x00007e20
        /*0810*/ 	.word	0x0000005d
        /*0814*/ 	.word	0x00000080
        /*0818*/ 	.short	0x010a
        /*081a*/ 	.byte	0xff
	.zero		1


	//   ....[113]....
        /*081c*/ 	.word	0x00007ee0
        /*0820*/ 	.word	0x0000005d
        /*0824*/ 	.word	0x00000080
        /*0828*/ 	.short	0x010a
        /*082a*/ 	.byte	0xff
	.zero		1


	//   ....[114]....
        /*082c*/ 	.word	0x000082e0
        /*0830*/ 	.word	0x000000ff
        /*0834*/ 	.word	0x00000000
        /*0838*/ 	.short	0x0101
        /*083a*/ 	.byte	0x04
	.zero		1


	//   ....[115]....
        /*083c*/ 	.word	0x000085d0
        /*0840*/ 	.word	0x00000002
        /*0844*/ 	.word	0x00000000
        /*0848*/ 	.short	0x0101
        /*084a*/ 	.byte	0xff
	.zero		1


	//   ....[116]....
        /*084c*/ 	.word	0x00008890
        /*0850*/ 	.word	0x000000ff
        /*0854*/ 	.word	0x00000000
        /*0858*/ 	.short	0x0101
        /*085a*/ 	.byte	0x06
	.zero		1


	//   ....[117]....
        /*085c*/ 	.word	0x000088b0
        /*0860*/ 	.word	0x00000000
        /*0864*/ 	.word	0x00000140
        /*0868*/ 	.short	0x010a
        /*086a*/ 	.byte	0xff
	.zero		1


	//   ....[118]....
        /*086c*/ 	.word	0x00008910
        /*0870*/ 	.word	0x00000000
        /*0874*/ 	.word	0x00000040
        /*0878*/ 	.short	0x010a
        /*087a*/ 	.byte	0xff
	.zero		1


	//   ....[119]....
        /*087c*/ 	.word	0x00008970
        /*0880*/ 	.word	0x00000000
        /*0884*/ 	.word	0x00000040
        /*0888*/ 	.short	0x010a
        /*088a*/ 	.byte	0xff
	.zero		1


	//   ....[120]....
        /*088c*/ 	.word	0x000089c0
        /*0890*/ 	.word	0x00000003
        /*0894*/ 	.word	0x000000d0
        /*0898*/ 	.short	0x010a
        /*089a*/ 	.byte	0xff
	.zero		1


	//   ....[121]....
        /*089c*/ 	.word	0x00008a20
        /*08a0*/ 	.word	0x00000000
        /*08a4*/ 	.word	0x00000000
        /*08a8*/ 	.short	0x010a
        /*08aa*/ 	.byte	0xff
	.zero		1


	//   ....[122]....
        /*08ac*/ 	.word	0x00008a80
        /*08b0*/ 	.word	0x00000000
        /*08b4*/ 	.word	0x00000000
        /*08b8*/ 	.short	0x010a
        /*08ba*/ 	.byte	0xff
	.zero		1


	//   ....[123]....
        /*08bc*/ 	.word	0x00008ae0
        /*08c0*/ 	.word	0x00000000
        /*08c4*/ 	.word	0x00000000
        /*08c8*/ 	.short	0x010a
        /*08ca*/ 	.byte	0xff
	.zero		1


	//   ....[124]....
        /*08cc*/ 	.word	0x00008b40
        /*08d0*/ 	.word	0x00000000
        /*08d4*/ 	.word	0x00000000
        /*08d8*/ 	.short	0x010a
        /*08da*/ 	.byte	0xff
	.zero		1


	//   ....[125]....
        /*08dc*/ 	.word	0x00008ba0
        /*08e0*/ 	.word	0x00000000
        /*08e4*/ 	.word	0x00000000
        /*08e8*/ 	.short	0x010a
        /*08ea*/ 	.byte	0xff
	.zero		1


	//   ....[126]....
        /*08ec*/ 	.word	0x00008c00
        /*08f0*/ 	.word	0x00000000
        /*08f4*/ 	.word	0x00000000
        /*08f8*/ 	.short	0x010a
        /*08fa*/ 	.byte	0xff
	.zero		1


	//   ....[127]....
        /*08fc*/ 	.word	0x00008c60
        /*0900*/ 	.word	0x00000000
        /*0904*/ 	.word	0x00000000
        /*0908*/ 	.short	0x010a
        /*090a*/ 	.byte	0xff
	.zero		1


	//   ....[128]....
        /*090c*/ 	.word	0x00008cb0
        /*0910*/ 	.word	0x00000002
        /*0914*/ 	.word	0x00000130
        /*0918*/ 	.short	0x010a
        /*091a*/ 	.byte	0xff
	.zero		1


	//   ....[129]....
        /*091c*/ 	.word	0x00008d10
        /*0920*/ 	.word	0x00000002
        /*0924*/ 	.word	0x000000e0
        /*0928*/ 	.short	0x010a
        /*092a*/ 	.byte	0xff
	.zero		1


	//   ....[130]....
        /*092c*/ 	.word	0x00008d60
        /*0930*/ 	.word	0x00000002
        /*0934*/ 	.word	0x000000d0
        /*0938*/ 	.short	0x010a
        /*093a*/ 	.byte	0xff
	.zero		1


	//   ....[131]....
        /*093c*/ 	.word	0x00008dc0
        /*0940*/ 	.word	0x00000000
        /*0944*/ 	.word	0x000000e0
        /*0948*/ 	.short	0x010a
        /*094a*/ 	.byte	0xff
	.zero		1


	//   ....[132]....
        /*094c*/ 	.word	0x00008e10
        /*0950*/ 	.word	0x00000000
        /*0954*/ 	.word	0x000000d0
        /*0958*/ 	.short	0x010a
        /*095a*/ 	.byte	0xff
	.zero		1


	//   ....[133]....
        /*095c*/ 	.word	0x00008e70
        /*0960*/ 	.word	0x00000003
        /*0964*/ 	.word	0x00000110
        /*0968*/ 	.short	0x010a
        /*096a*/ 	.byte	0xff
	.zero		1


	//   ....[134]....
        /*096c*/ 	.word	0x00008ed0
        /*0970*/ 	.word	0x00000000
        /*0974*/ 	.word	0x00000000
        /*0978*/ 	.short	0x010a
        /*097a*/ 	.byte	0xff
	.zero		1


	//   ....[135]....
        /*097c*/ 	.word	0x00008f30
        /*0980*/ 	.word	0x00000000
        /*0984*/ 	.word	0x00000000
        /*0988*/ 	.short	0x010a
        /*098a*/ 	.byte	0xff
	.zero		1


	//   ....[136]....
        /*098c*/ 	.word	0x00008f90
        /*0990*/ 	.word	0x00000000
        /*0994*/ 	.word	0x00000000
        /*0998*/ 	.short	0x010a
        /*099a*/ 	.byte	0xff
	.zero		1


	//   ....[137]....
        /*099c*/ 	.word	0x00008ff0
        /*09a0*/ 	.word	0x00000000
        /*09a4*/ 	.word	0x00000000
        /*09a8*/ 	.short	0x010a
        /*09aa*/ 	.byte	0xff
	.zero		1


	//   ....[138]....
        /*09ac*/ 	.word	0x00009050
        /*09b0*/ 	.word	0x00000000
        /*09b4*/ 	.word	0x00000000
        /*09b8*/ 	.short	0x010a
        /*09ba*/ 	.byte	0xff
	.zero		1


	//   ....[139]....
        /*09bc*/ 	.word	0x000090a0
        /*09c0*/ 	.word	0x0000000c
        /*09c4*/ 	.word	0x000000d0
        /*09c8*/ 	.short	0x010a
        /*09ca*/ 	.byte	0xff
	.zero		1


	//   ....[140]....
        /*09cc*/ 	.word	0x00009100
        /*09d0*/ 	.word	0x00000000
        /*09d4*/ 	.word	0x000000c8
        /*09d8*/ 	.short	0x010a
        /*09da*/ 	.byte	0xff
	.zero		1


	//   ....[141]....
        /*09dc*/ 	.word	0x00009160
        /*09e0*/ 	.word	0x00000000
        /*09e4*/ 	.word	0x000000a0
        /*09e8*/ 	.short	0x010a
        /*09ea*/ 	.byte	0xff
	.zero		1


	//   ....[142]....
        /*09ec*/ 	.word	0x000091c0
        /*09f0*/ 	.word	0x00000000
        /*09f4*/ 	.word	0x000000a8
        /*09f8*/ 	.short	0x010a
        /*09fa*/ 	.byte	0xff
	.zero		1


	//   ....[143]....
        /*09fc*/ 	.word	0x00009220
        /*0a00*/ 	.word	0x00000000
        /*0a04*/ 	.word	0x000000b0
        /*0a08*/ 	.short	0x010a
        /*0a0a*/ 	.byte	0xff
	.zero		1


	//   ....[144]....
        /*0a0c*/ 	.word	0x00009280
        /*0a10*/ 	.word	0x00000000
        /*0a14*/ 	.word	0x000000b8
        /*0a18*/ 	.short	0x010a
        /*0a1a*/ 	.byte	0xff
	.zero		1


	//   ....[145]....
        /*0a1c*/ 	.word	0x000092e0
        /*0a20*/ 	.word	0x00000000
        /*0a24*/ 	.word	0x000000a0
        /*0a28*/ 	.short	0x010a
        /*0a2a*/ 	.byte	0xff
	.zero		1


	//   ....[146]....
        /*0a2c*/ 	.word	0x00009340
        /*0a30*/ 	.word	0x00000000
        /*0a34*/ 	.word	0x000000a8
        /*0a38*/ 	.short	0x010a
        /*0a3a*/ 	.byte	0xff
	.zero		1


	//   ....[147]....
        /*0a3c*/ 	.word	0x000093a0
        /*0a40*/ 	.word	0x00000000
        /*0a44*/ 	.word	0x000000b0
        /*0a48*/ 	.short	0x010a
        /*0a4a*/ 	.byte	0xff
	.zero		1


	//   ....[148]....
        /*0a4c*/ 	.word	0x000093f0
        /*0a50*/ 	.word	0x00000003
        /*0a54*/ 	.word	0x000000d0
        /*0a58*/ 	.short	0x010a
        /*0a5a*/ 	.byte	0xff
	.zero		1


	//   ....[149]....
        /*0a5c*/ 	.word	0x00009450
        /*0a60*/ 	.word	0x00000000
        /*0a64*/ 	.word	0x00000080
        /*0a68*/ 	.short	0x010a
        /*0a6a*/ 	.byte	0xff
	.zero		1


	//   ....[150]....
        /*0a6c*/ 	.word	0x000094a0
        /*0a70*/ 	.word	0x00000056
        /*0a74*/ 	.word	0x000000f0
        /*0a78*/ 	.short	0x010a
        /*0a7a*/ 	.byte	0xff
	.zero		1


	//   ....[151]....
        /*0a7c*/ 	.word	0x000094f0
        /*0a80*/ 	.word	0x00000003
        /*0a84*/ 	.word	0x00000080
        /*0a88*/ 	.short	0x010a
        /*0a8a*/ 	.byte	0xff
	.zero		1


	//   ....[152]....
        /*0a8c*/ 	.word	0x00009540
        /*0a90*/ 	.word	0x00000015
        /*0a94*/ 	.word	0x00000080
        /*0a98*/ 	.short	0x010a
        /*0a9a*/ 	.byte	0xff
	.zero		1


	//   ....[153]....
        /*0a9c*/ 	.word	0x00009590
        /*0aa0*/ 	.word	0x0000005d
        /*0aa4*/ 	.word	0x00000080
        /*0aa8*/ 	.short	0x010a
        /*0aaa*/ 	.byte	0xff
	.zero		1


	//----- nvinfo : EIATTR_NUM_MBARRIERS
	.align		4
.L_47:
        /*0aac*/ 	.byte	0x03, 0x38
        /*0aae*/ 	.short	0x002a


	//----- nvinfo : EIATTR_EXIT_INSTR_OFFSETS
	.align		4
        /*0ab0*/ 	.byte	0x04, 0x1c
        /*0ab2*/ 	.short	(.L_49 - .L_48)


	//   ....[0]....
.L_48:
        /*0ab4*/ 	.word	0x00003030


	//   ....[1]....
        /*0ab8*/ 	.word	0x00003540


	//   ....[2]....
        /*0abc*/ 	.word	0x000035a0


	//   ....[3]....
        /*0ac0*/ 	.word	0x00004520


	//   ....[4]....
        /*0ac4*/ 	.word	0x000056a0


	//   ....[5]....
        /*0ac8*/ 	.word	0x000056e0


	//   ....[6]....
        /*0acc*/ 	.word	0x00008780


	//   ....[7]....
        /*0ad0*/ 	.word	0x000087f0


	//   ....[8]....
        /*0ad4*/ 	.word	0x00008820


	//   ....[9]....
        /*0ad8*/ 	.word	0x000088a0


	//----- nvinfo : EIATTR_MAX_THREADS
	.align		4
.L_49:
        /*0adc*/ 	.byte	0x04, 0x05
        /*0ade*/ 	.short	(.L_51 - .L_50)
.L_50:
        /*0ae0*/ 	.word	0x00000100
        /*0ae4*/ 	.word	0x00000001
        /*0ae8*/ 	.word	0x00000001


	//----- nvinfo : EIATTR_CRS_STACK_SIZE
	.align		4
.L_51:
        /*0aec*/ 	.byte	0x04, 0x1e
        /*0aee*/ 	.short	(.L_53 - .L_52)
.L_52:
        /*0af0*/ 	.word	0x00000000


	//----- nvinfo : EIATTR_CBANK_PARAM_SIZE
	.align		4
.L_53:
        /*0af4*/ 	.byte	0x03, 0x19
        /*0af6*/ 	.short	0x0800


	//----- nvinfo : EIATTR_PARAM_CBANK
	.align		4
        /*0af8*/ 	.byte	0x04, 0x0a
        /*0afa*/ 	.short	(.L_55 - .L_54)
	.align		4
.L_54:
        /*0afc*/ 	.word	index@(.nv.constant0._ZN7cutlass13device_kernelINS_4gemm6kernel13GemmUniversalIN4cute5tupleIJiiiiEEENS1_10collective13CollectiveMmaINS1_35MainloopSm100TmaUmmaWarpSpecializedILi8ELi2ELi4ENS5_IJNS4_1CILi4EEESB_NSA_ILi1EEEEEEEENS5_IJNSA_ILi64EEENSA_ILi128EEENSA_ILi32EEEEEEfNS5_IJlSC_lEEEfSJ_NS4_8TiledMMAINS4_8MMA_AtomIJNS4_17SM100_MMA_TF32_SSINS_10tfloat32_tESN_fLi64ELi128ELNS4_4UMMA5MajorE0ELSP_0ELNSO_7ScaleInE0ELSQ_0EEEEEENS4_6LayoutINS5_IJSC_SC_SC_EEENS5_IJNSA_ILi0EEESV_SV_EEEEENS5_IJNS4_10UnderscoreESY_SY_EEEEENS4_23SM90_TMA_LOAD_MULTICASTENS4_14ComposedLayoutINS4_7SwizzleILi3ELi4ELi3EEENS4_18smem_ptr_flag_bitsILi32EEENST_INS5_IJNSA_ILi8EEESH_EEENS5_IJSH_SC_EEEEEEEvNS4_8identityES11_S1B_vS1C_EENS_8epilogue10collective18CollectiveEpilogueINS1E_23Sm100TmaWarpSpecializedILi4ELi2ELi16ELb1ELb0EEEJSI_NS5_IJNST_ISF_SC_EENST_ISH_SC_EEEEEfSJ_fSJ_NS1E_6fusion15FusionCallbacksIS1I_NS1M_17LinearCombinationIffffLNS_15FloatRoundStyleE2EEESI_S1L_JEEENS4_5SM1004TMEM4LOAD26SM100_TMEM_LOAD_16dp128b8xENS4_13SM90_TMA_LOADES1B_NS4_17SM75_U32x4_LDSM_NENS4_14SM90_TMA_STOREES1B_NS4_17SM90_U32x4_STSM_NENS4_39AutoVectorizingCopyWithAssumedAlignmentILi128EEEEEEvvEEEEvNT_6ParamsE)
        /*0b00*/ 	.short	0x0380
        /*0b02*/ 	.short	0x0800


	//----- nvinfo : EIATTR_SW_WAR
	.align		4
.L_55:
        /*0b04*/ 	.byte	0x04, 0x36
        /*0b06*/ 	.short	(.L_57 - .L_56)
.L_56:
        /*0b08*/ 	.word	0x00000008
.L_57:


//--------------------- .nv.callgraph             --------------------------
	.section	.nv.callgraph,"",@"SHT_CUDA_CALLGRAPH"
	.align	4
	.sectionentsize	8
	.align		4
        /*0000*/ 	.word	0x00000000
	.align		4
        /*0004*/ 	.word	0xffffffff
	.align		4
        /*0008*/ 	.word	index@(_ZN7cutlass13device_kernelINS_4gemm6kernel13GemmUniversalIN4cute5tupleIJiiiiEEENS1_10collective13CollectiveMmaINS1_35MainloopSm100TmaUmmaWarpSpecializedILi8ELi2ELi4ENS5_IJNS4_1CILi4EEESB_NSA_ILi1EEEEEEEENS5_IJNSA_ILi64EEENSA_ILi128EEENSA_ILi32EEEEEEfNS5_IJlSC_lEEEfSJ_NS4_8TiledMMAINS4_8MMA_AtomIJNS4_17SM100_MMA_TF32_SSINS_10tfloat32_tESN_fLi64ELi128ELNS4_4UMMA5MajorE0ELSP_0ELNSO_7ScaleInE0ELSQ_0EEEEEENS4_6LayoutINS5_IJSC_SC_SC_EEENS5_IJNSA_ILi0EEESV_SV_EEEEENS5_IJNS4_10UnderscoreESY_SY_EEEEENS4_23SM90_TMA_LOAD_MULTICASTENS4_14ComposedLayoutINS4_7SwizzleILi3ELi4ELi3EEENS4_18smem_ptr_flag_bitsILi32EEENST_INS5_IJNSA_ILi8EEESH_EEENS5_IJSH_SC_EEEEEEEvNS4_8identityES11_S1B_vS1C_EENS_8epilogue10collective18CollectiveEpilogueINS1E_23Sm100TmaWarpSpecializedILi4ELi2ELi16ELb1ELb0EEEJSI_NS5_IJNST_ISF_SC_EENST_ISH_SC_EEEEEfSJ_fSJ_NS1E_6fusion15FusionCallbacksIS1I_NS1M_17LinearCombinationIffffLNS_15FloatRoundStyleE2EEESI_S1L_JEEENS4_5SM1004TMEM4LOAD26SM100_TMEM_LOAD_16dp128b8xENS4_13SM90_TMA_LOADES1B_NS4_17SM75_U32x4_LDSM_NENS4_14SM90_TMA_STOREES1B_NS4_17SM90_U32x4_STSM_NENS4_39AutoVectorizingCopyWithAssumedAlignmentILi128EEEEEEvvEEEEvNT_6ParamsE)
	.align		4
        /*000c*/ 	.word	index@(__assertfail)
	.align		4
        /*0010*/ 	.word	0x00000000
	.align		4
        /*0014*/ 	.word	0xfffffffe
	.align		4
        /*0018*/ 	.word	0x00000000
	.align		4
        /*001c*/ 	.word	0xfffffffd
	.align		4
        /*0020*/ 	.word	0x00000000
	.align		4
        /*0024*/ 	.word	0xfffffffc


//--------------------- .nv.constant4             --------------------------
	.section	.nv.constant4,"a",@progbits
	.align	8
	.align		8
.nv.constant4:
        /*0000*/ 	.dword	__assertfail
	.align		8
        /*0008*/ 	.dword	__unnamed_1
	.align		8
        /*0010*/ 	.dword	__unnamed_2
	.align		8
        /*0018*/ 	.dword	_ZN40_INTERNAL_049d4a87_4_k_cu_1961725f_297684cuda3std3__45__cpo5beginE
	.align		8
        /*0020*/ 	.dword	_ZN40_INTERNAL_049d4a87_4_k_cu_1961725f_297684cuda3std3__45__cpo3endE
	.align		8
        /*0028*/ 	.dword	_ZN40_INTERNAL_049d4a87_4_k_cu_1961725f_297684cuda3std3__45__cpo6cbeginE
	.align		8
        /*0030*/ 	.dword	_ZN40_INTERNAL_049d4a87_4_k_cu_1961725f_297684cuda3std3__45__cpo4cendE
	.align		8
        /*0038*/ 	.dword	_ZN40_INTERNAL_049d4a87_4_k_cu_1961725f_297684cuda3std3__442_GLOBAL__N__049d4a87_4_k_cu_1961725f_297686ignoreE
	.align		8
        /*0040*/ 	.dword	_ZN40_INTERNAL_049d4a87_4_k_cu_1961725f_297684cuda3std3__419piecewise_constructE
	.align		8
        /*0048*/ 	.dword	_ZN40_INTERNAL_049d4a87_4_k_cu_1961725f_297684cuda3std3__48in_placeE
	.align		8
        /*0050*/ 	.dword	_ZN40_INTERNAL_049d4a87_4_k_cu_1961725f_297684cuda3std6ranges3__45__cpo4swapE
	.align		8
        /*0058*/ 	.dword	_ZN40_INTERNAL_049d4a87_4_k_cu_1961725f_297684cuda3std6ranges3__45__cpo9iter_moveE
	.align		8
        /*0060*/ 	.dword	_ZN40_INTERNAL_049d4a87_4_k_cu_1961725f_297684cute7productE
	.align		8
        /*0068*/ 	.dword	_ZN40_INTERNAL_049d4a87_4_k_cu_1961725f_297684cute1_E
	.align		8
        /*0070*/ 	.dword	$str$25
	.align		8
        /*0078*/ 	.dword	$str$26
	.align		8
        /*0080*/ 	.dword	$str$27
	.align		8
        /*0088*/ 	.dword	$str$28


//--------------------- .text._ZN7cutlass13device_kernelINS_4gemm6kernel13GemmUniversalIN4cute5tupleIJiiiiEEENS1_10collective13CollectiveMmaINS1_35MainloopSm100TmaUmmaWarpSpecializedILi8ELi2ELi4ENS5_IJNS4_1CILi4EEESB_NSA_ILi1EEEEEEEENS5_IJNSA_ILi64EEENSA_ILi128EEENSA_ILi32EEEEEEfNS5_IJlSC_lEEEfSJ_NS4_8TiledMMAINS4_8MMA_AtomIJNS4_17SM100_MMA_TF32_SSINS_10tfloat32_tESN_fLi64ELi128ELNS4_4UMMA5MajorE0ELSP_0ELNSO_7ScaleInE0ELSQ_0EEEEEENS4_6LayoutINS5_IJSC_SC_SC_EEENS5_IJNSA_ILi0EEESV_SV_EEEEENS5_IJNS4_10UnderscoreESY_SY_EEEEENS4_23SM90_TMA_LOAD_MULTICASTENS4_14ComposedLayoutINS4_7SwizzleILi3ELi4ELi3EEENS4_18smem_ptr_flag_bitsILi32EEENST_INS5_IJNSA_ILi8EEESH_EEENS5_IJSH_SC_EEEEEEEvNS4_8identityES11_S1B_vS1C_EENS_8epilogue10collective18CollectiveEpilogueINS1E_23Sm100TmaWarpSpecializedILi4ELi2ELi16ELb1ELb0EEEJSI_NS5_IJNST_ISF_SC_EENST_ISH_SC_EEEEEfSJ_fSJ_NS1E_6fusion15FusionCallbacksIS1I_NS1M_17LinearCombinationIffffLNS_15FloatRoundStyleE2EEESI_S1L_JEEENS4_5SM1004TMEM4LOAD26SM100_TMEM_LOAD_16dp128b8xENS4_13SM90_TMA_LOADES1B_NS4_17SM75_U32x4_LDSM_NENS4_14SM90_TMA_STOREES1B_NS4_17SM90_U32x4_STSM_NENS4_39AutoVectorizingCopyWithAssumedAlignmentILi128EEEEEEvvEEEEvNT_6ParamsE --------------------------
	.section	.text._ZN7cutlass13device_kernelINS_4gemm6kernel13GemmUniversalIN4cute5tupleIJiiiiEEENS1_10collective13CollectiveMmaINS1_35MainloopSm100TmaUmmaWarpSpecializedILi8ELi2ELi4ENS5_IJNS4_1CILi4EEESB_NSA_ILi1EEEEEEEENS5_IJNSA_ILi64EEENSA_ILi128EEENSA_ILi32EEEEEEfNS5_IJlSC_lEEEfSJ_NS4_8TiledMMAINS4_8MMA_AtomIJNS4_17SM100_MMA_TF32_SSINS_10tfloat32_tESN_fLi64ELi128ELNS4_4UMMA5MajorE0ELSP_0ELNSO_7ScaleInE0ELSQ_0EEEEEENS4_6LayoutINS5_IJSC_SC_SC_EEENS5_IJNSA_ILi0EEESV_SV_EEEEENS5_IJNS4_10UnderscoreESY_SY_EEEEENS4_23SM90_TMA_LOAD_MULTICASTENS4_14ComposedLayoutINS4_7SwizzleILi3ELi4ELi3EEENS4_18smem_ptr_flag_bitsILi32EEENST_INS5_IJNSA_ILi8EEESH_EEENS5_IJSH_SC_EEEEEEEvNS4_8identityES11_S1B_vS1C_EENS_8epilogue10collective18CollectiveEpilogueINS1E_23Sm100TmaWarpSpecializedILi4ELi2ELi16ELb1ELb0EEEJSI_NS5_IJNST_ISF_SC_EENST_ISH_SC_EEEEEfSJ_fSJ_NS1E_6fusion15FusionCallbacksIS1I_NS1M_17LinearCombinationIffffLNS_15FloatRoundStyleE2EEESI_S1L_JEEENS4_5SM1004TMEM4LOAD26SM100_TMEM_LOAD_16dp128b8xENS4_13SM90_TMA_LOADES1B_NS4_17SM75_U32x4_LDSM_NENS4_14SM90_TMA_STOREES1B_NS4_17SM90_U32x4_STSM_NENS4_39AutoVectorizingCopyWithAssumedAlignmentILi128EEEEEEvvEEEEvNT_6ParamsE,"ax",@progbits
	.align	128
.text._ZN7cutlass13device_kernelINS_4gemm6kernel13GemmUniversalIN4cute5tupleIJiiiiEEENS1_10collective13CollectiveMmaINS1_35MainloopSm100TmaUmmaWarpSpecializedILi8ELi2ELi4ENS5_IJNS4_1CILi4EEESB_NSA_ILi1EEEEEEEENS5_IJNSA_ILi64EEENSA_ILi128EEENSA_ILi32EEEEEEfNS5_IJlSC_lEEEfSJ_NS4_8TiledMMAINS4_8MMA_AtomIJNS4_17SM100_MMA_TF32_SSINS_10tfloat32_tESN_fLi64ELi128ELNS4_4UMMA5MajorE0ELSP_0ELNSO_7ScaleInE0ELSQ_0EEEEEENS4_6LayoutINS5_IJSC_SC_SC_EEENS5_IJNSA_ILi0EEESV_SV_EEEEENS5_IJNS4_10UnderscoreESY_SY_EEEEENS4_23SM90_TMA_LOAD_MULTICASTENS4_14ComposedLayoutINS4_7SwizzleILi3ELi4ELi3EEENS4_18smem_ptr_flag_bitsILi32EEENST_INS5_IJNSA_ILi8EEESH_EEENS5_IJSH_SC_EEEEEEEvNS4_8identityES11_S1B_vS1C_EENS_8epilogue10collective18CollectiveEpilogueINS1E_23Sm100TmaWarpSpecializedILi4ELi2ELi16ELb1ELb0EEEJSI_NS5_IJNST_ISF_SC_EENST_ISH_SC_EEEEEfSJ_fSJ_NS1E_6fusion15FusionCallbacksIS1I_NS1M_17LinearCombinationIffffLNS_15FloatRoundStyleE2EEESI_S1L_JEEENS4_5SM1004TMEM4LOAD26SM100_TMEM_LOAD_16dp128b8xENS4_13SM90_TMA_LOADES1B_NS4_17SM75_U32x4_LDSM_NENS4_14SM90_TMA_STOREES1B_NS4_17SM90_U32x4_STSM_NENS4_39AutoVectorizingCopyWithAssumedAlignmentILi128EEEEEEvvEEEEvNT_6ParamsE:
        .type           _ZN7cutlass13device_kernelINS_4gemm6kernel13GemmUniversalIN4cute5tupleIJiiiiEEENS1_10collective13CollectiveMmaINS1_35MainloopSm100TmaUmmaWarpSpecializedILi8ELi2ELi4ENS5_IJNS4_1CILi4EEESB_NSA_ILi1EEEEEEEENS5_IJNSA_ILi64EEENSA_ILi128EEENSA_ILi32EEEEEEfNS5_IJlSC_lEEEfSJ_NS4_8TiledMMAINS4_8MMA_AtomIJNS4_17SM100_MMA_TF32_SSINS_10tfloat32_tESN_fLi64ELi128ELNS4_4UMMA5MajorE0ELSP_0ELNSO_7ScaleInE0ELSQ_0EEEEEENS4_6LayoutINS5_IJSC_SC_SC_EEENS5_IJNSA_ILi0EEESV_SV_EEEEENS5_IJNS4_10UnderscoreESY_SY_EEEEENS4_23SM90_TMA_LOAD_MULTICASTENS4_14ComposedLayoutINS4_7SwizzleILi3ELi4ELi3EEENS4_18smem_ptr_flag_bitsILi32EEENST_INS5_IJNSA_ILi8EEESH_EEENS5_IJSH_SC_EEEEEEEvNS4_8identityES11_S1B_vS1C_EENS_8epilogue10collective18CollectiveEpilogueINS1E_23Sm100TmaWarpSpecializedILi4ELi2ELi16ELb1ELb0EEEJSI_NS5_IJNST_ISF_SC_EENST_ISH_SC_EEEEEfSJ_fSJ_NS1E_6fusion15FusionCallbacksIS1I_NS1M_17LinearCombinationIffffLNS_15FloatRoundStyleE2EEESI_S1L_JEEENS4_5SM1004TMEM4LOAD26SM100_TMEM_LOAD_16dp128b8xENS4_13SM90_TMA_LOADES1B_NS4_17SM75_U32x4_LDSM_NENS4_14SM90_TMA_STOREES1B_NS4_17SM90_U32x4_STSM_NENS4_39AutoVectorizingCopyWithAssumedAlignmentILi128EEEEEEvvEEEEvNT_6ParamsE,@function
        .size           _ZN7cutlass13device_kernelINS_4gemm6kernel13GemmUniversalIN4cute5tupleIJiiiiEEENS1_10collective13CollectiveMmaINS1_35MainloopSm100TmaUmmaWarpSpecializedILi8ELi2ELi4ENS5_IJNS4_1CILi4EEESB_NSA_ILi1EEEEEEEENS5_IJNSA_ILi64EEENSA_ILi128EEENSA_ILi32EEEEEEfNS5_IJlSC_lEEEfSJ_NS4_8TiledMMAINS4_8MMA_AtomIJNS4_17SM100_MMA_TF32_SSINS_10tfloat32_tESN_fLi64ELi128ELNS4_4UMMA5MajorE0ELSP_0ELNSO_7ScaleInE0ELSQ_0EEEEEENS4_6LayoutINS5_IJSC_SC_SC_EEENS5_IJNSA_ILi0EEESV_SV_EEEEENS5_IJNS4_10UnderscoreESY_SY_EEEEENS4_23SM90_TMA_LOAD_MULTICASTENS4_14ComposedLayoutINS4_7SwizzleILi3ELi4ELi3EEENS4_18smem_ptr_flag_bitsILi32EEENST_INS5_IJNSA_ILi8EEESH_EEENS5_IJSH_SC_EEEEEEEvNS4_8identityES11_S1B_vS1C_EENS_8epilogue10collective18CollectiveEpilogueINS1E_23Sm100TmaWarpSpecializedILi4ELi2ELi16ELb1ELb0EEEJSI_NS5_IJNST_ISF_SC_EENST_ISH_SC_EEEEEfSJ_fSJ_NS1E_6fusion15FusionCallbacksIS1I_NS1M_17LinearCombinationIffffLNS_15FloatRoundStyleE2EEESI_S1L_JEEENS4_5SM1004TMEM4LOAD26SM100_TMEM_LOAD_16dp128b8xENS4_13SM90_TMA_LOADES1B_NS4_17SM75_U32x4_LDSM_NENS4_14SM90_TMA_STOREES1B_NS4_17SM90_U32x4_STSM_NENS4_39AutoVectorizingCopyWithAssumedAlignmentILi128EEEEEEvvEEEEvNT_6ParamsE,(.L_x_196 - _ZN7cutlass13device_kernelINS_4gemm6kernel13GemmUniversalIN4cute5tupleIJiiiiEEENS1_10collective13CollectiveMmaINS1_35MainloopSm100TmaUmmaWarpSpecializedILi8ELi2ELi4ENS5_IJNS4_1CILi4EEESB_NSA_ILi1EEEEEEEENS5_IJNSA_ILi64EEENSA_ILi128EEENSA_ILi32EEEEEEfNS5_IJlSC_lEEEfSJ_NS4_8TiledMMAINS4_8MMA_AtomIJNS4_17SM100_MMA_TF32_SSINS_10tfloat32_tESN_fLi64ELi128ELNS4_4UMMA5MajorE0ELSP_0ELNSO_7ScaleInE0ELSQ_0EEEEEENS4_6LayoutINS5_IJSC_SC_SC_EEENS5_IJNSA_ILi0EEESV_SV_EEEEENS5_IJNS4_10UnderscoreESY_SY_EEEEENS4_23SM90_TMA_LOAD_MULTICASTENS4_14ComposedLayoutINS4_7SwizzleILi3ELi4ELi3EEENS4_18smem_ptr_flag_bitsILi32EEENST_INS5_IJNSA_ILi8EEESH_EEENS5_IJSH_SC_EEEEEEEvNS4_8identityES11_S1B_vS1C_EENS_8epilogue10collective18CollectiveEpilogueINS1E_23Sm100TmaWarpSpecializedILi4ELi2ELi16ELb1ELb0EEEJSI_NS5_IJNST_ISF_SC_EENST_ISH_SC_EEEEEfSJ_fSJ_NS1E_6fusion15FusionCallbacksIS1I_NS1M_17LinearCombinationIffffLNS_15FloatRoundStyleE2EEESI_S1L_JEEENS4_5SM1004TMEM4LOAD26SM100_TMEM_LOAD_16dp128b8xENS4_13SM90_TMA_LOADES1B_NS4_17SM75_U32x4_LDSM_NENS4_14SM90_TMA_STOREES1B_NS4_17SM90_U32x4_STSM_NENS4_39AutoVectorizingCopyWithAssumedAlignmentILi128EEEEEEvvEEEEvNT_6ParamsE)
        .other          _ZN7cutlass13device_kernelINS_4gemm6kernel13GemmUniversalIN4cute5tupleIJiiiiEEENS1_10collective13CollectiveMmaINS1_35MainloopSm100TmaUmmaWarpSpecializedILi8ELi2ELi4ENS5_IJNS4_1CILi4EEESB_NSA_ILi1EEEEEEEENS5_IJNSA_ILi64EEENSA_ILi128EEENSA_ILi32EEEEEEfNS5_IJlSC_lEEEfSJ_NS4_8TiledMMAINS4_8MMA_AtomIJNS4_17SM100_MMA_TF32_SSINS_10tfloat32_tESN_fLi64ELi128ELNS4_4UMMA5MajorE0ELSP_0ELNSO_7ScaleInE0ELSQ_0EEEEEENS4_6LayoutINS5_IJSC_SC_SC_EEENS5_IJNSA_ILi0EEESV_SV_EEEEENS5_IJNS4_10UnderscoreESY_SY_EEEEENS4_23SM90_TMA_LOAD_MULTICASTENS4_14ComposedLayoutINS4_7SwizzleILi3ELi4ELi3EEENS4_18smem_ptr_flag_bitsILi32EEENST_INS5_IJNSA_ILi8EEESH_EEENS5_IJSH_SC_EEEEEEEvNS4_8identityES11_S1B_vS1C_EENS_8epilogue10collective18CollectiveEpilogueINS1E_23Sm100TmaWarpSpecializedILi4ELi2ELi16ELb1ELb0EEEJSI_NS5_IJNST_ISF_SC_EENST_ISH_SC_EEEEEfSJ_fSJ_NS1E_6fusion15FusionCallbacksIS1I_NS1M_17LinearCombinationIffffLNS_15FloatRoundStyleE2EEESI_S1L_JEEENS4_5SM1004TMEM4LOAD26SM100_TMEM_LOAD_16dp128b8xENS4_13SM90_TMA_LOADES1B_NS4_17SM75_U32x4_LDSM_NENS4_14SM90_TMA_STOREES1B_NS4_17SM90_U32x4_STSM_NENS4_39AutoVectorizingCopyWithAssumedAlignmentILi128EEEEEEvvEEEEvNT_6ParamsE,@"STO_CUDA_ENTRY STV_DEFAULT"
_ZN7cutlass13device_kernelINS_4gemm6kernel13GemmUniversalIN4cute5tupleIJiiiiEEENS1_10collective13CollectiveMmaINS1_35MainloopSm100TmaUmmaWarpSpecializedILi8ELi2ELi4ENS5_IJNS4_1CILi4EEESB_NSA_ILi1EEEEEEEENS5_IJNSA_ILi64EEENSA_ILi128EEENSA_ILi32EEEEEEfNS5_IJlSC_lEEEfSJ_NS4_8TiledMMAINS4_8MMA_AtomIJNS4_17SM100_MMA_TF32_SSINS_10tfloat32_tESN_fLi64ELi128ELNS4_4UMMA5MajorE0ELSP_0ELNSO_7ScaleInE0ELSQ_0EEEEEENS4_6LayoutINS5_IJSC_SC_SC_EEENS5_IJNSA_ILi0EEESV_SV_EEEEENS5_IJNS4_10UnderscoreESY_SY_EEEEENS4_23SM90_TMA_LOAD_MULTICASTENS4_14ComposedLayoutINS4_7SwizzleILi3ELi4ELi3EEENS4_18smem_ptr_flag_bitsILi32EEENST_INS5_IJNSA_ILi8EEESH_EEENS5_IJSH_SC_EEEEEEEvNS4_8identityES11_S1B_vS1C_EENS_8epilogue10collective18CollectiveEpilogueINS1E_23Sm100TmaWarpSpecializedILi4ELi2ELi16ELb1ELb0EEEJSI_NS5_IJNST_ISF_SC_EENST_ISH_SC_EEEEEfSJ_fSJ_NS1E_6fusion15FusionCallbacksIS1I_NS1M_17LinearCombinationIffffLNS_15FloatRoundStyleE2EEESI_S1L_JEEENS4_5SM1004TMEM4LOAD26SM100_TMEM_LOAD_16dp128b8xENS4_13SM90_TMA_LOADES1B_NS4_17SM75_U32x4_LDSM_NENS4_14SM90_TMA_STOREES1B_NS4_17SM90_U32x4_STSM_NENS4_39AutoVectorizingCopyWithAssumedAlignmentILi128EEEEEEvvEEEEvNT_6ParamsE:
[----:B------:R-:W1:Y:S01]  /*0000*/  LDC R1, c[0x0][0x37c] ;  /* 0x0000df00ff017b82 */ /* 0x000e620000000800 */
[----:B------:R-:W2:Y:S01]  /*0010*/  S2R R80, SR_TID.X ;  /* 0x0000000000507919 */ /* 0x000ea20000002100 */
[----:B------:R-:W3:Y:S01]  /*0020*/  LDCU.64 UR8, c[0x0][0x890] ;  /* 0x00011200ff0877ac */ /* 0x000ee20008000a00 */
[----:B------:R-:W-:Y:S02]  /*0030*/  PRMT R68, RZ, 0x7610, R68 ;  /* 0x00007610ff447816 */ /* 0x000fe40000000044 */
[----:B------:R-:W-:Y:S02]  /*0040*/  ELECT P3, URZ, PT ;  /* 0x0000000000ff782f */ /* 0x000fe40003860000 */
[----:B---3--:R-:W-:-:S04]  /*0050*/  ISETP.NE.U32.AND P0, PT, RZ, UR8, PT ;  /* 0x00000008ff007c0c */ /* 0x008fc8000bf05070 */
[----:B------:R-:W-:Y:S02]  /*0060*/  ISETP.NE.AND.EX P1, PT, RZ, UR9, PT, P0 ;  /* 0x00000009ff007c0c */ /* 0x000fe4000bf25300 */
[----:B--2---:R-:W-:-:S05]  /*0070*/  SHF.R.U32.HI R69, RZ, 0x5, R80 ;  /* 0x00000005ff457819 */ /* 0x004fca0000011650 */
[----:B------:R-:W2:Y:S02]  /*0080*/  SHFL.IDX PT, R0, R69, RZ, 0x1f ;  /* 0x00001fff45007589 */ /* 0x000ea400000e0000 */
[----:B--2---:R-:W-:-:S04]  /*0090*/  R2UR UR17, R0 ;  /* 0x00000000001172ca */ /* 0x004fc800000e0000 */
[----:B-1----:R-:W-:Y:S05]  /*00a0*/  @P1 BRA `(.L_x_0) ;  /* 0x0000000000301947 */ /* 0x002fea0003800000 */
[----:B------:R-:W1:Y:S02]  /*00b0*/  LDCU.64 UR4, c[0x0][0x888] ;  /* 0x00011100ff0477ac */ /* 0x000e640008000a00 */
[----:B-1----:R-:W-:-:S04]  /*00c0*/  UISETP.NE.U32.AND UP0, UPT, UR4, URZ, UPT ;  /* 0x000000ff0400728c */ /* 0x002fc8000bf05070 */
[----:B------:R-:W-:-:S09]  /*00d0*/  UISETP.NE.AND.EX UP0, UPT, UR5, URZ, UPT, UP0 ;  /* 0x000000ff0500728c */ /* 0x000fd2000bf05300 */
[----:B------:R-:W-:Y:S05]  /*00e0*/  BRA.U !UP0, `(.L_x_1) ;  /* 0x0000000108147547 */ /* 0x000fea000b800000 */
[----:B------:R-:W1:Y:S01]  /*00f0*/  LDC.64 R26, c[0x0][0x888] ;  /* 0x00022200ff1a7b82 */ /* 0x000e620000000a00 */
[----:B------:R-:W1:Y:S02]  /*0100*/  LDCU.64 UR4, c[0x0][0x358] ;  /* 0x00006b00ff0477ac */ /* 0x000e640008000a00 */
[----:B-1----:R1:W5:Y:S01]  /*0110*/  LDG.E R26, desc[UR4][R26.64] ;  /* 0x000000041a1a7981 */ /* 0x002362000c1e1900 */
[----:B------:R-:W-:Y:S01]  /*0120*/  HFMA2 R68, -RZ, RZ, 0, 5.9604644775390625e-08 ;  /* 0x00000001ff447431 */ /* 0x000fe200000001ff */
[----:B------:R-:W-:Y:S05]  /*0130*/  BRA `(.L_x_0) ;  /* 0x00000000000c7947 */ /* 0x000fea0003800000 */
.L_x_1:
[----:B------:R-:W1:Y:S01]  /*0140*/  LDCU UR4, c[0x0][0x880] ;  /* 0x00011000ff0477ac */ /* 0x000e620008000800 */
[----:B------:R-:W-:Y:S01]  /*0150*/  HFMA2 R68, -RZ, RZ, 0, 5.9604644775390625e-08 ;  /* 0x00000001ff447431 */ /* 0x000fe200000001ff */
[----:B-1----:R-:W-:-:S07]  /*0160*/  MOV R26, UR4 ;  /* 0x00000004001a7c02 */ /* 0x002fce0008000f00 */
.L_x_0:
[----:B------:R-:W2:Y:S02]  /*0170*/  LDCU.64 UR4, c[0x0][0x8b0] ;  /* 0x00011600ff0477ac */ /* 0x000ea40008000a00 */
[----:B--2---:R-:W-:-:S04]  /*0180*/  UISETP.NE.U32.AND UP0, UPT, UR4, URZ, UPT ;  /* 0x000000ff0400728c */ /* 0x004fc8000bf05070 */
[----:B------:R-:W-:-:S09]  /*0190*/  UISETP.NE.AND.EX UP0, UPT, UR5, URZ, UPT, UP0 ;  /* 0x000000ff0500728c */ /* 0x000fd2000bf05300 */
[----:B------:R-:W-:Y:S05]  /*01a0*/  BRA.U UP0, `(.L_x_2) ;  /* 0x0000000100287547 */ /* 0x000fea000b800000 */
[----:B------:R-:W2:Y:S02]  /*01b0*/  LDCU.64 UR4, c[0x0][0x8a8] ;  /* 0x00011500ff0477ac */ /* 0x000ea40008000a00 */
[----:B--2---:R-:W-:-:S04]  /*01c0*/  UISETP.NE.U32.AND UP0, UPT, UR4, URZ, UPT ;  /* 0x000000ff0400728c */ /* 0x004fc8000bf05070 */
[----:B------:R-:W-:-:S09]  /*01d0*/  UISETP.NE.AND.EX UP0, UPT, UR5, URZ, UPT, UP0 ;  /* 0x000000ff0500728c */ /* 0x000fd2000bf05300 */
[----:B------:R-:W-:Y:S05]  /*01e0*/  BRA.U !UP0, `(.L_x_3) ;  /* 0x0000000108107547 */ /* 0x000fea000b800000 */
[----:B------:R-:W2:Y:S01]  /*01f0*/  LDC.64 R24, c[0x0][0x8a8] ;  /* 0x00022a00ff187b82 */ /* 0x000ea20000000a00 */
[----:B------:R-:W2:Y:S02]  /*0200*/  LDCU.64 UR4, c[0x0][0x358] ;  /* 0x00006b00ff0477ac */ /* 0x000ea40008000a00 */
[----:B--2---:R2:W5:Y:S01]  /*0210*/  LDG.E R24, desc[UR4][R24.64] ;  /* 0x0000000418187981 */ /* 0x004562000c1e1900 */
[----:B------:R-:W-:Y:S05]  /*0220*/  BRA `(.L_x_2) ;  /* 0x0000000000087947 */ /* 0x000fea0003800000 */
.L_x_3:
[----:B------:R-:W2:Y:S02]  /*0230*/  LDCU UR4, c[0x0][0x8a0] ;  /* 0x00011400ff0477ac */ /* 0x000ea40008000800 */
[----:B--2---:R-:W-:Y:S02]  /*0240*/  MOV R24, UR4 ;  /* 0x0000000400187c02 */ /* 0x004fe40008000f00 */
.L_x_2:
[----:B------:R-:W-:Y:S01]  /*0250*/  IMAD.U32 R0, RZ, RZ, UR17 ;  /* 0x00000011ff007e24 */ /* 0x000fe2000f8e00ff */
[----:B------:R-:W-:Y:S04]  /*0260*/  BSSY.RECONVERGENT B0, `(.L_x_4) ;  /* 0x000000c000007945 */ /* 0x000fe80003800200 */
[C---:B------:R-:W-:Y:S02]  /*0270*/  ISETP.NE.OR P2, PT, R0.reuse, 0x1, !P3 ;  /* 0x000000010000780c */ /* 0x040fe40005f45670 */
[----:B------:R-:W-:-:S11]  /*0280*/  ISETP.NE.OR P1, PT, R0, 0x3, !P3 ;  /* 0x000000030000780c */ /* 0x000fd60005f25670 */
[----:B------:R-:W-:Y:S05]  /*0290*/  @P2 BRA `(.L_x_5) ;  /* 0x0000000000202947 */ /* 0x000fea0003800000 */
[----:B------:R-:W3:Y:S02]  /*02a0*/  LDCU.64 UR4, c[0x0][0x348] ;  /* 0x00006900ff0477ac */ /* 0x000ee40008000a00 */
[----:B---3--:R-:W-:Y:S02]  /*02b0*/  UIADD3 UR6, UP1, UPT, UR4, 0x80, URZ ;  /* 0x0000008004067890 */ /* 0x008fe4000ff3e0ff */
[----:B------:R-:W-:Y:S02]  /*02c0*/  UIADD3 UR4, UP0, UPT, UR4, 0x180, URZ ;  /* 0x0000018004047890 */ /* 0x000fe4000ff1e0ff */
[----:B------:R-:W-:Y:S02]  /*02d0*/  UIADD3.X UR7, UPT, UPT, URZ, UR5, URZ, UP1, !UPT ;  /* 0x00000005ff077290 */ /* 0x000fe40008ffe4ff */
[----:B------:R-:W-:-:S07]  /*02e0*/  UIADD3.X UR5, UPT, UPT, URZ, UR5, URZ, UP0, !UPT ;  /* 0x00000005ff057290 */ /* 0x000fce00087fe4ff */
[----:B------:R3:W-:Y:S02]  /*02f0*/  UTMACCTL.PF [UR6] ;  /* 0x00000000060079b9 */ /* 0x0007e40008040000 */
[----:B------:R3:W-:Y:S02]  /*0300*/  UTMACCTL.PF [UR4] ;  /* 0x00000000040079b9 */ /* 0x0007e40008040000 */
[----:B---3--:R-:W-:Y:S01]  /*0310*/  NOP ;  /* 0x0000000000007918 */ /* 0x008fe20000000000 */
.L_x_5:
[----:B------:R-:W-:Y:S05]  /*0320*/  BSYNC.RECONVERGENT B0 ;  /* 0x0000000000007941 */ /* 0x000fea0003800200 */
.L_x_4:
[----:B------:R-:W-:Y:S04]  /*0330*/  BSSY.RECONVERGENT B0, `(.L_x_6) ;  /* 0x000000a000007945 */ /* 0x000fe80003800200 */
        /* <DEDUP_REMOVED lines=9> */
.L_x_7:
[----:B------:R-:W-:Y:S05]  /*03d0*/  BSYNC.RECONVERGENT B0 ;  /* 0x0000000000007941 */ /* 0x000fea0003800200 */
.L_x_6:
[----:B------:R-:W3:Y:S01]  /*03e0*/  LDCU.64 UR4, c[0x0][0x888] ;  /* 0x00011100ff0477ac */ /* 0x000ee20008000a00 */
[----:B------:R-:W-:Y:S01]  /*03f0*/  ISETP.NE.AND.EX P0, PT, RZ, UR9, PT, P0 ;  /* 0x00000009ff007c0c */ /* 0x000fe2000bf05300 */
[----:B------:R-:W-:Y:S01]  /*0400*/  UPLOP3.LUT UP3, UPT, UPT, UPT, UPT, 0x80, 0x8 ;  /* 0x000000000008789c */ /* 0x000fe20003f6f070 */
[----:B---3--:R-:W-:-:S04]  /*0410*/  ISETP.NE.U32.AND P1, PT, RZ, UR4, PT ;  /* 0x00000004ff007c0c */ /* 0x008fc8000bf25070 */
[----:B------:R-:W-:-:S13]  /*0420*/  ISETP.NE.AND.EX P1, PT, RZ, UR5, PT, P1 ;  /* 0x00000005ff007c0c */ /* 0x000fda000bf25310 */
[----:B------:R-:W-:Y:S05]  /*0430*/  @P1 BRA P0, `(.L_x_8) ;  /* 0x0000000000281947 */ /* 0x000fea0000000000 */
[----:B------:R-:W-:Y:S01]  /*0440*/  UISETP.NE.U32.AND UP0, UPT, UR8, URZ, UPT ;  /* 0x000000ff0800728c */ /* 0x000fe2000bf05070 */
[----:B-----5:R-:W-:Y:S01]  /*0450*/  FSETP.NEU.AND P0, PT, R26, RZ, PT ;  /* 0x000000ff1a00720b */ /* 0x020fe20003f0d000 */
[----:B------:R-:W-:Y:S02]  /*0460*/  UISETP.NE.U32.AND UP2, UPT, UR4, URZ, UPT ;  /* 0x000000ff0400728c */ /* 0x000fe4000bf45070 */
[----:B------:R-:W-:Y:S02]  /*0470*/  UISETP.NE.AND.EX UP1, UPT, UR9, URZ, UPT, UP0 ;  /* 0x000000ff0900728c */ /* 0x000fe4000bf25300 */
[----:B------:R-:W-:-:S04]  /*0480*/  UISETP.NE.AND.EX UP0, UPT, UR5, URZ, UPT, UP2 ;  /* 0x000000ff0500728c */ /* 0x000fc8000bf05320 */
[----:B------:R-:W-:-:S04]  /*0490*/  USEL UR4, URZ, 0xffffffff, UP0 ;  /* 0xffffffffff047887 */ /* 0x000fc80008000000 */
[----:B------:R-:W-:Y:S01]  /*04a0*/  VOTEU.ANY UP0, P0 ;  /* 0x0000000000ff7886 */ /* 0x000fe20000000100 */
[----:B------:R-:W-:-:S04]  /*04b0*/  @!UP1 USEL UR4, URZ, 0xffffffff, UP0 ;  /* 0xffffffffff049887 */ /* 0x000fc80008000000 */
[----:B------:R-:W-:-:S04]  /*04c0*/  ULOP3.LUT UR4, UR4, 0x1, URZ, 0xc0, !UPT ;  /* 0x0000000104047892 */ /* 0x000fc8000f8ec0ff */
[----:B------:R-:W-:-:S11]  /*04d0*/  UISETP.NE.U32.AND UP3, UPT, UR4, 0x1, UPT ;  /* 0x000000010400788c */ /* 0x000fd6000bf65070 */
.L_x_8:
[----:B------:R-:W3:Y:S01]  /*04e0*/  SHFL.IDX PT, R2, R69, RZ, 0x1f ;  /* 0x00001fff45027589 */ /* 0x000ee200000e0000 */
[----:B------:R-:W-:-:S04]  /*04f0*/  UISETP.NE.AND UP0, UPT, UR17, 0x2, UPT ;  /* 0x000000021100788c */ /* 0x000fc8000bf05270 */
[----:B------:R-:W-:Y:S01]  /*0500*/  USEL UR48, URZ, 0x1, UP0 ;  /* 0x00000001ff307887 */ /* 0x000fe20008000000 */
[----:B---3--:R-:W-:-:S13]  /*0510*/  ISETP.NE.AND P0, PT, R2, RZ, PT ;  /* 0x000000ff0200720c */ /* 0x008fda0003f05270 */
[----:B------:R-:W-:Y:S05]  /*0520*/  @P0 BRA `(.L_x_9) ;  /* 0x0000000000840947 */ /* 0x000fea0003800000 */
[----:B------:R-:W-:Y:S01]  /*0530*/  ELECT P0, URZ, PT ;  /* 0x0000000000ff782f */ /* 0x000fe20003800000 */
[----:B------:R-:W-:-:S12]  /*0540*/  BSSY.RECONVERGENT B0, `(.L_x_9) ;  /* 0x000001f000007945 */ /* 0x000fd80003800200 */
[----:B------:R-:W-:Y:S05]  /*0550*/  @!P0 BRA `(.L_x_10) ;  /* 0x0000000000748947 */ /* 0x000fea0003800000 */
[----:B------:R-:W3:Y:S01]  /*0560*/  S2UR UR4, SR_CgaCtaId ;  /* 0x00000000000479c3 */ /* 0x000ee20000008800 */
[----:B------:R-:W-:Y:S01]  /*0570*/  UMOV UR5, 0x400 ;  /* 0x0000040000057882 */ /* 0x000fe20000000000 */
[----:B------:R-:W-:Y:S01]  /*0580*/  UMOV UR8, 0x1 ;  /* 0x0000000100087882 */ /* 0x000fe20000000000 */
[----:B------:R-:W-:Y:S01]  /*0590*/  UMOV UR6, 0x7 ;  /* 0x0000000700067882 */ /* 0x000fe20000000000 */
[----:B------:R-:W-:-:S04]  /*05a0*/  UIADD3 UR8, UPT, UPT, -UR8, 0x100000, URZ ;  /* 0x0010000008087890 */ /* 0x000fc8000fffe1ff */
[----:B------:R-:W-:Y:S02]  /*05b0*/  USHF.L.U32 UR9, UR8, 0xb, URZ ;  /* 0x0000000b08097899 */ /* 0x000fe400080006ff */
[----:B------:R-:W-:Y:S02]  /*05c0*/  USHF.L.U32 UR8, UR8, 0x1, URZ ;  /* 0x0000000108087899 */ /* 0x000fe400080006ff */
[----:B------:R-:W-:-:S04]  /*05d0*/  UIADD3 UR6, UPT, UPT, -UR6, 0x100000, URZ ;  /* 0x0010000006067890 */ /* 0x000fc8000fffe1ff */
[----:B------:R-:W-:Y:S02]  /*05e0*/  USHF.L.U32 UR7, UR6, 0xb, URZ ;  /* 0x0000000b06077899 */ /* 0x000fe400080006ff */
[----:B------:R-:W-:Y:S02]  /*05f0*/  USHF.L.U32 UR6, UR6, 0x1, URZ ;  /* 0x0000000106067899 */ /* 0x000fe400080006ff */
[----:B---3--:R-:W-:Y:S01]  /*0600*/  ULEA UR4, UR4, UR5, 0x18 ;  /* 0x0000000504047291 */ /* 0x008fe2000f8ec0ff */
[----:B------:R-:W3:Y:S11]  /*0610*/  FENCE.VIEW.ASYNC.S ;  /* 0x00000000000073c6 */ /* 0x000ef60000000000 */
[----:B---3--:R3:W4:Y:S01]  /*0620*/  SYNCS.EXCH.64 URZ, [UR4], UR8 ;  /* 0x0000000804ff75b2 */ /* 0x0087220008000100 */
[----:B------:R3:W1:Y:S01]  /*0630*/  SYNCS.EXCH.64 URZ, [UR4+0x40], UR6 ;  /* 0x0000400604ff75b2 */ /* 0x0006620008000100 */
        /* <DEDUP_REMOVED lines=13> */
[----:B------:R3:W1:Y:S02]  /*0710*/  SYNCS.EXCH.64 URZ, [UR4+0x78], UR6 ;  /* 0x0000780604ff75b2 */ /* 0x0006640008000100 */
[----:B---3--:R-:W-:Y:S01]  /*0720*/  NOP ;  /* 0x0000000000007918 */ /* 0x008fe20000000000 */
.L_x_10:
[----:B------:R-:W-:Y:S05]  /*0730*/  BSYNC.RECONVERGENT B0 ;  /* 0x0000000000007941 */ /* 0x000fea0003800200 */
.L_x_9:
[----:B------:R-:W3:Y:S01]  /*0740*/  SHFL.IDX PT, R2, R69, RZ, 0x1f ;  /* 0x00001fff45027589 */ /* 0x000ee200000e0000 */
[----:B------:R-:W-:Y:S01]  /*0750*/  NOP ;  /* 0x0000000000007918 */ /* 0x000fe20000000000 */
[----:B---3--:R-:W-:-:S13]  /*0760*/  ISETP.NE.AND P0, PT, R2, 0x1, PT ;  /* 0x000000010200780c */ /* 0x008fda0003f05270 */
[----:B------:R-:W-:Y:S05]  /*0770*/  @P0 BRA `(.L_x_11) ;  /* 0x0000000000580947 */ /* 0x000fea0003800000 */
        /* <DEDUP_REMOVED lines=9> */
[----:B------:R-:W-:Y:S01]  /*0810*/  USHF.L.U32 UR6, UR6, 0x1, URZ ;  /* 0x0000000106067899 */ /* 0x000fe200080006ff */
[----:B------:R-:W-:Y:S01]  /*0820*/  ELECT P0, URZ, PT ;  /* 0x0000000000ff782f */ /* 0x000fe20003800000 */
[----:B---3--:R-:W-:Y:S01]  /*0830*/  ULEA UR4, UR4, UR5, 0x18 ;  /* 0x0000000504047291 */ /* 0x008fe2000f8ec0ff */
[----:B------:R-:W3:Y:S11]  /*0840*/  FENCE.VIEW.ASYNC.S ;  /* 0x00000000000073c6 */ /* 0x000ef60000000000 */
[----:B---3--:R3:W1:Y:S01]  /*0850*/  SYNCS.EXCH.64 URZ, [UR4+0x80], UR8 ;  /* 0x0000800804ff75b2 */ /* 0x0086620008000100 */
[----:B------:R3:W1:Y:S01]  /*0860*/  SYNCS.EXCH.64 URZ, [UR4+0xa0], UR6 ;  /* 0x0000a00604ff75b2 */ /* 0x0006620008000100 */
[----:B------:R3:W1:Y:S01]  /*0870*/  SYNCS.EXCH.64 URZ, [UR4+0x88], UR8 ;  /* 0x0000880804ff75b2 */ /* 0x0006620008000100 */
[----:B------:R3:W1:Y:S01]  /*0880*/  SYNCS.EXCH.64 URZ, [UR4+0xa8], UR6 ;  /* 0x0000a80604ff75b2 */ /* 0x0006620008000100 */
[----:B------:R3:W1:Y:S01]  /*0890*/  SYNCS.EXCH.64 URZ, [UR4+0x90], UR8 ;  /* 0x0000900804ff75b2 */ /* 0x0006620008000100 */
[----:B------:R3:W1:Y:S01]  /*08a0*/  SYNCS.EXCH.64 URZ, [UR4+0xb0], UR6 ;  /* 0x0000b00604ff75b2 */ /* 0x0006620008000100 */
[----:B------:R3:W1:Y:S01]  /*08b0*/  SYNCS.EXCH.64 URZ, [UR4+0x98], UR8 ;  /* 0x0000980804ff75b2 */ /* 0x0006620008000100 */
[----:B------:R3:W1:Y:S01]  /*08c0*/  SYNCS.EXCH.64 URZ, [UR4+0xb8], UR6 ;  /* 0x0000b80604ff75b2 */ /* 0x0006620008000100 */
[----:B------:R-:W-:Y:S01]  /*08d0*/  NOP ;  /* 0x0000000000007918 */ /* 0x000fe20000000000 */
.L_x_11:
[----:B------:R-:W2:Y:S01]  /*08e0*/  SHFL.IDX PT, R2, R69, RZ, 0x1f ;  /* 0x00001fff45027589 */ /* 0x000ea200000e0000 */
[----:B------:R-:W-:Y:S01]  /*08f0*/  NOP ;  /* 0x0000000000007918 */ /* 0x000fe20000000000 */
[----:B--2---:R-:W-:-:S13]  /*0900*/  ISETP.NE.AND P0, PT, R2, 0x3, PT ;  /* 0x000000030200780c */ /* 0x004fda0003f05270 */
[----:B------:R-:W-:Y:S05]  /*0910*/  @P0 BRA `(.L_x_12) ;  /* 0x0000000000300947 */ /* 0x000fea0003800000 */
[----:B---3--:R-:W2:Y:S01]  /*0920*/  S2UR UR4, SR_CgaCtaId ;  /* 0x00000000000479c3 */ /* 0x008ea20000008800 */
[----:B------:R-:W-:Y:S01]  /*0930*/  UMOV UR6, 0x400 ;  /* 0x0000040000067882 */ /* 0x000fe20000000000 */
[----:B------:R-:W-:Y:S01]  /*0940*/  UMOV UR5, 0x20 ;  /* 0x0000002000057882 */ /* 0x000fe20000000000 */
[----:B------:R-:W-:Y:S01]  /*0950*/  ELECT P0, URZ, PT ;  /* 0x0000000000ff782f */ /* 0x000fe20003800000 */
[----:B--2---:R-:W-:Y:S02]  /*0960*/  ULEA UR6, UR4, UR6, 0x18 ;  /* 0x0000000604067291 */ /* 0x004fe4000f8ec0ff */
[----:B------:R-:W-:-:S04]  /*0970*/  UIADD3 UR4, UPT, UPT, -UR5, 0x100000, URZ ;  /* 0x0010000005047890 */ /* 0x000fc8000fffe1ff */
[----:B------:R-:W-:Y:S02]  /*0980*/  USHF.L.U32 UR5, UR4, 0xb, URZ ;  /* 0x0000000b04057899 */ /* 0x000fe400080006ff */
[----:B------:R-:W-:Y:S01]  /*0990*/  USHF.L.U32 UR4, UR4, 0x1, URZ ;  /* 0x0000000104047899 */ /* 0x000fe200080006ff */
[----:B------:R-:W2:Y:S11]  /*09a0*/  FENCE.VIEW.ASYNC.S ;  /* 0x00000000000073c6 */ /* 0x000eb60000000000 */
[----:B--2---:R2:W3:Y:S01]  /*09b0*/  SYNCS.EXCH.64 URZ, [UR6+0xc0], UR4 ;  /* 0x0000c00406ff75b2 */ /* 0x0044e20008000100 */
[----:B------:R2:W1:Y:S01]  /*09c0*/  SYNCS.EXCH.64 URZ, [UR6+0xc8], UR4 ;  /* 0x0000c80406ff75b2 */ /* 0x0004620008000100 */
[----:B------:R-:W-:Y:S01]  /*09d0*/  NOP ;  /* 0x0000000000007918 */ /* 0x000fe20000000000 */
.L_x_12:
[----:B------:R-:W4:Y:S01]  /*09e0*/  SHFL.IDX PT, R2, R69, RZ, 0x1f ;  /* 0x00001fff45027589 */ /* 0x000f2200000e0000 */
[----:B------:R-:W-:Y:S01]  /*09f0*/  NOP ;  /* 0x0000000000007918 */ /* 0x000fe20000000000 */
[----:B----4-:R-:W-:-:S13]  /*0a00*/  ISETP.NE.AND P0, PT, R2, 0x4, PT ;  /* 0x000000040200780c */ /* 0x010fda0003f05270 */
[----:B------:R-:W-:Y:S05]  /*0a10*/  @P0 BRA `(.L_x_13) ;  /* 0x00000000004c0947 */ /* 0x000fea0003800000 */
[----:B--23--:R-:W2:Y:S01]  /*0a20*/  S2UR UR6, SR_CgaCtaId ;  /* 0x00000000000679c3 */ /* 0x00cea20000008800 */
[----:B------:R-:W-:Y:S01]  /*0a30*/  UMOV UR4, 0xe20 ;  /* 0x00000e2000047882 */ /* 0x000fe20000000000 */
[----:B------:R-:W-:Y:S01]  /*0a40*/  UMOV UR5, 0x400 ;  /* 0x0000040000057882 */ /* 0x000fe20000000000 */
[----:B------:R-:W-:Y:S01]  /*0a50*/  USEL UR4, UR4, 0xc20, UP3 ;  /* 0x00000c2004047887 */ /* 0x000fe20009800000 */
[----:B------:R-:W-:Y:S01]  /*0a60*/  UMOV UR8, 0x1 ;  /* 0x0000000100087882 */ /* 0x000fe20000000000 */
[----:B------:R-:W-:Y:S01]  /*0a70*/  ELECT P0, URZ, PT ;  /* 0x0000000000ff782f */ /* 0x000fe20003800000 */
[----:B------:R-:W-:-:S04]  /*0a80*/  UIADD3 UR8, UPT, UPT, -UR8, 0x100000, URZ ;  /* 0x0010000008087890 */ /* 0x000fc8000fffe1ff */
[----:B------:R-:W-:Y:S02]  /*0a90*/  USHF.L.U32 UR9, UR8, 0xb, URZ ;  /* 0x0000000b08097899 */ /* 0x000fe400080006ff */
[----:B------:R-:W-:Y:S02]  /*0aa0*/  USHF.L.U32 UR8, UR8, 0x1, URZ ;  /* 0x0000000108087899 */ /* 0x000fe400080006ff */
[----:B--2---:R-:W-:Y:S02]  /*0ab0*/  ULEA UR6, UR6, UR5, 0x18 ;  /* 0x0000000506067291 */ /* 0x004fe4000f8ec0ff */
[----:B------:R-:W-:-:S04]  /*0ac0*/  UIADD3 UR4, UPT, UPT, -UR4, 0x100000, URZ ;  /* 0x0010000004047890 */ /* 0x000fc8000fffe1ff */
[----:B------:R-:W-:Y:S02]  /*0ad0*/  USHF.L.U32 UR5, UR4, 0xb, URZ ;  /* 0x0000000b04057899 */ /* 0x000fe400080006ff */
[----:B------:R-:W-:Y:S01]  /*0ae0*/  USHF.L.U32 UR4, UR4, 0x1, URZ ;  /* 0x0000000104047899 */ /* 0x000fe200080006ff */
[----:B------:R-:W2:Y:S03]  /*0af0*/  FENCE.VIEW.ASYNC.S ;  /* 0x00000000000073c6 */ /* 0x000ea60000000000 */
[----:B--2---:R4:W2:Y:S08]  /*0b00*/  SYNCS.EXCH.64 URZ, [UR6+0xd0], UR8 ;  /* 0x0000d00806ff75b2 */ /* 0x0048b00008000100 */
[----:B------:R4:W3:Y:S01]  /*0b10*/  SYNCS.EXCH.64 URZ, [UR6+0xe0], UR4 ;  /* 0x0000e00406ff75b2 */ /* 0x0008e20008000100 */
[----:B------:R4:W1:Y:S01]  /*0b20*/  SYNCS.EXCH.64 URZ, [UR6+0xd8], UR8 ;  /* 0x0000d80806ff75b2 */ /* 0x0008620008000100 */
[----:B------:R4:W1:Y:S02]  /*0b30*/  SYNCS.EXCH.64 URZ, [UR6+0xe8], UR4 ;  /* 0x0000e80406ff75b2 */ /* 0x0008640008000100 */
[----:B----4-:R-:W-:Y:S01]  /*0b40*/  NOP ;  /* 0x0000000000007918 */ /* 0x010fe20000000000 */
.L_x_13:
[----:B------:R-:W4:Y:S01]  /*0b50*/  SHFL.IDX PT, R2, R69, RZ, 0x1f ;  /* 0x00001fff45027589 */ /* 0x000f2200000e0000 */
[----:B------:R-:W-:Y:S01]  /*0b60*/  NOP ;  /* 0x0000000000007918 */ /* 0x000fe20000000000 */
[----:B----4-:R-:W-:-:S13]  /*0b70*/  ISETP.NE.AND P0, PT, R2, 0x5, PT ;  /* 0x000000050200780c */ /* 0x010fda0003f05270 */
[----:B------:R-:W-:Y:S05]  /*0b80*/  @P0 BRA `(.L_x_14) ;  /* 0x0000000000580947 */ /* 0x000fea0003800000 */
[----:B--23--:R-:W2:Y:S01]  /*0b90*/  S2UR UR4, SR_CgaCtaId ;  /* 0x00000000000479c3 */ /* 0x00cea20000008800 */
        /* <DEDUP_REMOVED lines=10> */
[----:B--2---:R-:W-:Y:S01]  /*0c40*/  ULEA UR4, UR4, UR5, 0x18 ;  /* 0x0000000504047291 */ /* 0x004fe2000f8ec0ff */
[----:B------:R-:W2:Y:S11]  /*0c50*/  FENCE.VIEW.ASYNC.S ;  /* 0x00000000000073c6 */ /* 0x000eb60000000000 */
[----:B--2---:R4:W2:Y:S01]  /*0c60*/  SYNCS.EXCH.64 URZ, [UR4+0xf0], UR8 ;  /* 0x0000f00804ff75b2 */ /* 0x0048a20008000100 */
[----:B------:R4:W3:Y:S01]  /*0c70*/  SYNCS.EXCH.64 URZ, [UR4+0x110], UR6 ;  /* 0x0001100604ff75b2 */ /* 0x0008e20008000100 */
[----:B------:R4:W1:Y:S01]  /*0c80*/  SYNCS.EXCH.64 URZ, [UR4+0xf8], UR8 ;  /* 0x0000f80804ff75b2 */ /* 0x0008620008000100 */
[----:B------:R4:W1:Y:S01]  /*0c90*/  SYNCS.EXCH.64 URZ, [UR4+0x118], UR6 ;  /* 0x0001180604ff75b2 */ /* 0x0008620008000100 */
[----:B------:R4:W1:Y:S01]  /*0ca0*/  SYNCS.EXCH.64 URZ, [UR4+0x100], UR8 ;  /* 0x0001000804ff75b2 */ /* 0x0008620008000100 */
[----:B------:R4:W1:Y:S01]  /*0cb0*/  SYNCS.EXCH.64 URZ, [UR4+0x120], UR6 ;  /* 0x0001200604ff75b2 */ /* 0x0008620008000100 */
[----:B------:R4:W1:Y:S01]  /*0cc0*/  SYNCS.EXCH.64 URZ, [UR4+0x108], UR8 ;  /* 0x0001080804ff75b2 */ /* 0x0008620008000100 */
[----:B------:R4:W1:Y:S02]  /*0cd0*/  SYNCS.EXCH.64 URZ, [UR4+0x128], UR6 ;  /* 0x0001280604ff75b2 */ /* 0x0008640008000100 */
[----:B----4-:R-:W-:Y:S01]  /*0ce0*/  NOP ;  /* 0x0000000000007918 */ /* 0x010fe20000000000 */
.L_x_14:
[----:B------:R-:W4:Y:S01]  /*0cf0*/  SHFL.IDX PT, R2, R69, RZ, 0x1f ;  /* 0x00001fff45027589 */ /* 0x000f2200000e0000 */
[----:B------:R-:W-:Y:S01]  /*0d00*/  NOP ;  /* 0x0000000000007918 */ /* 0x000fe20000000000 */
[----:B----4-:R-:W-:-:S13]  /*0d10*/  ISETP.NE.AND P0, PT, R2, 0x3, PT ;  /* 0x000000030200780c */ /* 0x010fda0003f05270 */
[----:B------:R-:W-:Y:S05]  /*0d20*/  @P0 BRA `(.L_x_15) ;  /* 0x0000000000380947 */ /* 0x000fea0003800000 */
[----:B--2---:R-:W2:Y:S01]  /*0d30*/  S2UR UR5, SR_CgaCtaId ;  /* 0x00000000000579c3 */ /* 0x004ea20000008800 */
[----:B---3--:R-:W-:Y:S01]  /*0d40*/  UMOV UR4, 0x400 ;  /* 0x0000040000047882 */ /* 0x008fe20000000000 */
[----:B------:R-:W-:Y:S01]  /*0d50*/  UMOV UR6, 0x20 ;  /* 0x0000002000067882 */ /* 0x000fe20000000000 */
[----:B------:R-:W-:Y:S01]  /*0d60*/  ELECT P0, URZ, PT ;  /* 0x0000000000ff782f */ /* 0x000fe20003800000 */
[----:B------:R-:W-:-:S04]  /*0d70*/  UIADD3 UR6, UPT, UPT, -UR6, 0x100000, URZ ;  /* 0x0010000006067890 */ /* 0x000fc8000fffe1ff */
[----:B------:R-:W-:Y:S02]  /*0d80*/  USHF.L.U32 UR7, UR6, 0xb, URZ ;  /* 0x0000000b06077899 */ /* 0x000fe400080006ff */
[----:B------:R-:W-:Y:S02]  /*0d90*/  USHF.L.U32 UR6, UR6, 0x1, URZ ;  /* 0x0000000106067899 */ /* 0x000fe400080006ff */
[----:B--2---:R-:W-:Y:S01]  /*0da0*/  ULEA UR4, UR5, UR4, 0x18 ;  /* 0x0000000405047291 */ /* 0x004fe2000f8ec0ff */
[----:B------:R-:W2:Y:S11]  /*0db0*/  FENCE.VIEW.ASYNC.S ;  /* 0x00000000000073c6 */ /* 0x000eb60000000000 */
[----:B--2---:R4:W2:Y:S01]  /*0dc0*/  SYNCS.EXCH.64 URZ, [UR4+0x130], UR6 ;  /* 0x0001300604ff75b2 */ /* 0x0048a20008000100 */
[----:B------:R4:W3:Y:S01]  /*0dd0*/  SYNCS.EXCH.64 URZ, [UR4+0x140], UR6 ;  /* 0x0001400604ff75b2 */ /* 0x0008e20008000100 */
[----:B------:R4:W1:Y:S01]  /*0de0*/  SYNCS.EXCH.64 URZ, [UR4+0x138], UR6 ;  /* 0x0001380604ff75b2 */ /* 0x0008620008000100 */
[----:B------:R4:W1:Y:S02]  /*0df0*/  SYNCS.EXCH.64 URZ, [UR4+0x148], UR6 ;  /* 0x0001480604ff75b2 */ /* 0x0008640008000100 */
[----:B----4-:R-:W-:Y:S01]  /*0e00*/  NOP ;  /* 0x0000000000007918 */ /* 0x010fe20000000000 */
.L_x_15:
[----:B------:R-:W4:Y:S01]  /*0e10*/  LDCU UR33, c[0x0][0x36c] ;  /* 0x00006d80ff2177ac */ /* 0x000f220008000800 */
[----:B------:R-:W-:Y:S01]  /*0e20*/  ISETP.NE.OR P3, PT, R0, 0x2, !P3 ;  /* 0x000000020000780c */ /* 0x000fe20005f65670 */
[----:B------:R-:W-:Y:S01]  /*0e30*/  NOP ;  /* 0x0000000000007918 */ /* 0x000fe20000000000 */
[----:B------:R-:W-:Y:S01]  /*0e40*/  LOP3.LUT R0, R80, 0x1f, RZ, 0xc0, !PT ;  /* 0x0000001f50007812 */ /* 0x000fe200078ec0ff */
[----:B------:R-:W-:Y:S02]  /*0e50*/  UISETP.NE.AND UP4, UPT, UR17, URZ, UPT ;  /* 0x000000ff1100728c */ /* 0x000fe4000bf85270 */
[----:B----4-:R-:W-:-:S09]  /*0e60*/  UISETP.EQ.U32.AND UP0, UPT, UR33, 0x1, UPT ;  /* 0x000000012100788c */ /* 0x010fd2000bf02070 */
[----:B------:R-:W-:Y:S05]  /*0e70*/  BRA.U !UP0, `(.L_x_16) ;  /* 0x0000000108087547 */ /* 0x000fea000b800000 */
[----:B-123--:R-:W-:Y:S01]  /*0e80*/  UCGABAR_ARV ;  /* 0x00000000000079c7 */ /* 0x00efe20008000000 */
[----:B------:R-:W-:Y:S05]  /*0e90*/  BRA `(.L_x_17) ;  /* 0x0000000000047947 */ /* 0x000fea0003800000 */
.L_x_16:
[----:B-123--:R-:W-:Y:S01]  /*0ea0*/  NOP ;  /* 0x0000000000007918 */ /* 0x00efe20000000000 */
.L_x_17:
[----:B------:R-:W1:Y:S01]  /*0eb0*/  S2UR UR8, SR_CTAID.X ;  /* 0x00000000000879c3 */ /* 0x000e620000002500 */
[----:B------:R-:W-:-:S05]  /*0ec0*/  CS2R.32 R71, SR_CgaSize ;  /* 0x0000000000477805 */ /* 0x000fca0000008a00 */
[----:B------:R-:W-:-:S05]  /*0ed0*/  IMAD R71, R71, -0xa0, RZ ;  /* 0xffffff6047477824 */ /* 0x000fca00078e02ff */
[----:B------:R-:W-:-:S14]  /*0ee0*/  R2UR UR4, R71 ;  /* 0x00000000470472ca */ /* 0x000fdc00000e0000 */
[----:B------:R-:W2:Y:S01]  /*0ef0*/  LDCU UR4, c[0x0][UR4+0x2b0] ;  /* 0x00005600040477ac */ /* 0x000ea20008000800 */
[----:B------:R-:W-:-:S05]  /*0f00*/  CS2R.32 R71, SR_CgaSize ;  /* 0x0000000000477805 */ /* 0x000fca0000008a00 */
[----:B------:R-:W-:-:S05]  /*0f10*/  IMAD R71, R71, -0xa0, RZ ;  /* 0xffffff6047477824 */ /* 0x000fca00078e02ff */
[----:B------:R-:W-:-:S14]  /*0f20*/  R2UR UR5, R71 ;  /* 0x00000000470572ca */ /* 0x000fdc00000e0000 */
[----:B------:R-:W3:Y:S01]  /*0f30*/  LDCU UR5, c[0x0][UR5+0x2b4] ;  /* 0x00005680050577ac */ /* 0x000ee20008000800 */
[----:B------:R-:W4:Y:S01]  /*0f40*/  S2UR UR9, SR_CTAID.Y ;  /* 0x00000000000979c3 */ /* 0x000f220000002600 */
[----:B------:R-:W-:-:S05]  /*0f50*/  CS2R.32 R71, SR_CgaSize ;  /* 0x0000000000477805 */ /* 0x000fca0000008a00 */
[----:B------:R-:W-:-:S05]  /*0f60*/  IMAD R71, R71, -0xa0, RZ ;  /* 0xffffff6047477824 */ /* 0x000fca00078e02ff */
[----:B------:R-:W-:-:S14]  /*0f70*/  R2UR UR10, R71 ;  /* 0x00000000470a72ca */ /* 0x000fdc00000e0000 */
[----:B------:R-:W3:Y:S01]  /*0f80*/  LDCU UR10, c[0x0][UR10+0x2a0] ;  /* 0x000054000a0a77ac */ /* 0x000ee20008000800 */
[----:B------:R-:W-:-:S05]  /*0f90*/  CS2R.32 R71, SR_CgaSize ;  /* 0x0000000000477805 */ /* 0x000fca0000008a00 */
[----:B------:R-:W-:-:S05]  /*0fa0*/  IMAD R71, R71, -0xa0, RZ ;  /* 0xffffff6047477824 */ /* 0x000fca00078e02ff */
[----:B------:R-:W-:-:S14]  /*0fb0*/  R2UR UR11, R71 ;  /* 0x00000000470b72ca */ /* 0x000fdc00000e0000 */
[----:B------:R-:W3:Y:S01]  /*0fc0*/  LDCU UR11, c[0x0][UR11+0x2a4] ;  /* 0x000054800b0b77ac */ /* 0x000ee20008000800 */
[----:B------:R-:W3:Y:S01]  /*0fd0*/  S2UR UR6, SR_CgaCtaId ;  /* 0x00000000000679c3 */ /* 0x000ee20000008800 */
[----:B------:R-:W3:Y:S01]  /*0fe0*/  LDCU UR28, c[0x0][0xb24] ;  /* 0x00016480ff1c77ac */ /* 0x000ee20008000800 */
[----:B------:R-:W-:Y:S01]  /*0ff0*/  UMOV UR27, 0x1111 ;  /* 0x00001111001b7882 */ /* 0x000fe20000000000 */
[----:B------:R-:W-:Y:S01]  /*1000*/  UMOV UR26, 0xf ;  /* 0x0000000f001a7882 */ /* 0x000fe20000000000 */
[----:B------:R-:W3:Y:S01]  /*1010*/  LDCU UR42, c[0x0][0xb24] ;  /* 0x00016480ff2a77ac */ /* 0x000ee20008000800 */
[----:B-1----:R-:W-:-:S03]  /*1020*/  I2FP.F32.U32 R3, UR8 ;  /* 0x0000000800037c45 */ /* 0x002fc60008201000 */
[----:B------:R-:W1:Y:S01]  /*1030*/  S2UR UR36, SR_CTAID.Z ;  /* 0x00000000002479c3 */ /* 0x000e620000002700 */
[----:B------:R-:W1:Y:S01]  /*1040*/  LDCU UR29, c[0x0][0xb30] ;  /* 0x00016600ff1d77ac */ /* 0x000e620008000800 */
[----:B--2---:R-:W-:Y:S01]  /*1050*/  FMUL R3, R3, UR4 ;  /* 0x0000000403037c20 */ /* 0x004fe20008400000 */
[----:B------:R-:W-:Y:S01]  /*1060*/  UISETP.NE.AND UP6, UPT, UR17, 0x2, UPT ;  /* 0x000000021100788c */ /* 0x000fe2000bfc5270 */
[----:B----4-:R-:W-:Y:S01]  /*1070*/  I2FP.F32.U32 R2, UR9 ;  /* 0x0000000900027c45 */ /* 0x010fe20008201000 */
[----:B------:R-:W-:Y:S01]  /*1080*/  UMOV UR16, UR8 ;  /* 0x0000000800107c82 */ /* 0x000fe20008000000 */
[----:B------:R-:W-:Y:S02]  /*1090*/  UMOV UR20, UR9 ;  /* 0x0000000900147c82 */ /* 0x000fe40008000000 */
[----:B------:R-:W2:Y:S01]  /*10a0*/  F2I.U32.TRUNC.NTZ R3, R3 ;  /* 0x0000000300037305 */ /* 0x000ea2000020f000 */
[----:B---3--:R-:W-:Y:S01]  /*10b0*/  UISETP.GE.AND UP5, UPT, UR28, 0x1, UPT ;  /* 0x000000011c00788c */ /* 0x008fe2000bfa6270 */
[----:B------:R-:W-:Y:S01]  /*10c0*/  FMUL R2, R2, UR5 ;  /* 0x0000000502027c20 */ /* 0x000fe20008400000 */
[----:B------:R-:W-:-:S02]  /*10d0*/  ULOP3.LUT UR50, UR6, 0x3, URZ, 0xc0, !UPT ;  /* 0x0000000306327892 */ /* 0x000fc4000f8ec0ff */
[----:B------:R-:W-:-:S03]  /*10e0*/  ULOP3.LUT UR4, UR6, 0xc, URZ, 0xc0, !UPT ;  /* 0x0000000c06047892 */ /* 0x000fc6000f8ec0ff */
[----:B------:R-:W3:Y:S01]  /*10f0*/  F2I.U32.TRUNC.NTZ R2, R2 ;  /* 0x0000000200027305 */ /* 0x000ee2000020f000 */
[----:B------:R-:W-:Y:S02]  /*1100*/  USHF.R.U32.HI UR32, URZ, 0x2, UR6 ;  /* 0x00000002ff207899 */ /* 0x000fe40008011606 */
[----:B------:R-:W-:Y:S02]  /*1110*/  USHF.L.U32 UR31, UR6, 0x7, URZ ;  /* 0x00000007061f7899 */ /* 0x000fe400080006ff */
[----:B------:R-:W-:Y:S02]  /*1120*/  USHF.L.U32 UR30, UR6, 0xa, URZ ;  /* 0x0000000a061e7899 */ /* 0x000fe400080006ff */
[----:B------:R-:W-:Y:S01]  /*1130*/  UISETP.GT.U32.AND UP1, UPT, UR50, 0xffff, UPT ;  /* 0x0000ffff3200788c */ /* 0x000fe2000bf24070 */
[----:B--2---:R-:W-:Y:S01]  /*1140*/  R2UR UR7, R3 ;  /* 0x00000000030772ca */ /* 0x004fe200000e0000 */
[----:B------:R-:W-:Y:S02]  /*1150*/  UISETP.GT.U32.AND UP0, UPT, UR4, 0xffff, UPT ;  /* 0x0000ffff0400788c */ /* 0x000fe4000bf04070 */
[----:B------:R-:W-:-:S02]  /*1160*/  USEL UR5, UR50, 0xffff, !UP1 ;  /* 0x0000ffff32057887 */ /* 0x000fc4000c800000 */
[----:B------:R-:W-:Y:S01]  /*1170*/  USEL UR4, UR4, 0xffff, !UP0 ;  /* 0x0000ffff04047887 */ /* 0x000fe2000c000000 */
[----:B---3--:R-:W-:Y:S01]  /*1180*/  R2UR UR6, R2 ;  /* 0x00000000020672ca */ /* 0x008fe200000e0000 */
[----:B------:R-:W-:Y:S01]  /*1190*/  ULOP3.LUT UR5, UR5, 0xffff, URZ, 0xc0, !UPT ;  /* 0x0000ffff05057892 */ /* 0x000fe2000f8ec0ff */
[----:B------:R-:W-:Y:S01]  /*11a0*/  PRMT R2, RZ, 0x7610, R2 ;  /* 0x00007610ff027816 */ /* 0x000fe20000000002 */
[----:B------:R-:W-:Y:S02]  /*11b0*/  ULOP3.LUT UR4, UR4, 0xffff, URZ, 0xc0, !UPT ;  /* 0x0000ffff04047892 */ /* 0x000fe4000f8ec0ff */
[----:B------:R-:W-:Y:S02]  /*11c0*/  USHF.L.U32 UR27, UR27, UR5, URZ ;  /* 0x000000051b1b7299 */ /* 0x000fe400080006ff */
[----:B------:R-:W-:Y:S02]  /*11d0*/  USHF.L.U32 UR26, UR26, UR4, URZ ;  /* 0x000000041a1a7299 */ /* 0x000fe400080006ff */
[----:B------:R-:W-:-:S02]  /*11e0*/  UIADD3 UR5, UPT, UPT, -UR7, URZ, URZ ;  /* 0x000000ff07057290 */ /* 0x000fc4000fffe1ff */
[----:B------:R-:W-:Y:S02]  /*11f0*/  ULOP3.LUT UR31, UR31, 0x600, URZ, 0xc0, !UPT ;  /* 0x000006001f1f7892 */ /* 0x000fe4000f8ec0ff */
[----:B------:R-:W-:Y:S02]  /*1200*/  UIADD3 UR4, UPT, UPT, -UR6, URZ, URZ ;  /* 0x000000ff06047290 */ /* 0x000fe4000fffe1ff */
[----:B------:R-:W-:Y:S02]  /*1210*/  UIMAD UR5, UR10, UR5, UR8 ;  /* 0x000000050a0572a4 */ /* 0x000fe4000f8e0208 */
[----:B------:R-:W-:Y:S02]  /*1220*/  UIMAD UR4, UR11, UR4, UR9 ;  /* 0x000000040b0472a4 */ /* 0x000fe4000f8e0209 */
[----:B------:R-:W-:Y:S02]  /*1230*/  ULOP3.LUT UR30, UR30, 0xc00, URZ, 0xc0, !UPT ;  /* 0x00000c001e1e7892 */ /* 0x000fe4000f8ec0ff */
[----:B------:R-:W-:-:S02]  /*1240*/  IMAD.U32 R71, RZ, RZ, UR5 ;  /* 0x00000005ff477e24 */ /* 0x000fc4000f8e00ff */
[----:B------:R-:W-:Y:S01]  /*1250*/  IMAD.U32 R70, RZ, RZ, UR4 ;  /* 0x00000004ff467e24 */ /* 0x000fe2000f8e00ff */
[----:B-1----:R-:W-:Y:S07]  /*1260*/  BRA.U UP4, `(.L_x_18) ;  /* 0x0000000104cc7547 */ /* 0x002fee000b800000 */
[----:B------:R-:W-:Y:S02]  /*1270*/  R2UR UR4, R70 ;  /* 0x00000000460472ca */ /* 0x000fe400000e0000 */
[----:B------:R-:W-:-:S11]  /*1280*/  R2UR UR23, R71 ;  /* 0x00000000471772ca */ /* 0x000fd600000e0000 */
[----:B------:R-:W-:Y:S02]  /*1290*/  UISETP.NE.AND UP0, UPT, UR4, URZ, UPT ;  /* 0x000000ff0400728c */ /* 0x000fe4000bf05270 */
[----:B------:R-:W-:Y:S02]  /*12a0*/  UISETP.NE.AND UP2, UPT, UR4, 0x1, UPT ;  /* 0x000000010400788c */ /* 0x000fe4000bf45270 */
[----:B------:R-:W-:Y:S02]  /*12b0*/  UISETP.NE.AND UP1, UPT, UR23, URZ, UP0 ;  /* 0x000000ff1700728c */ /* 0x000fe40008725270 */
[----:B------:R-:W-:Y:S02]  /*12c0*/  USEL UR6, URZ, 0x2, UP0 ;  /* 0x00000002ff067887 */ /* 0x000fe40008000000 */
[----:B------:R-:W-:Y:S02]  /*12d0*/  USEL UR9, URZ, 0x1, UP1 ;  /* 0x00000001ff097887 */ /* 0x000fe40008800000 */
[----:B------:R-:W-:-:S02]  /*12e0*/  UISETP.NE.AND UP1, UPT, UR4, 0x2, UPT ;  /* 0x000000020400788c */ /* 0x000fc4000bf25270 */
[----:B------:R-:W-:Y:S02]  /*12f0*/  USEL UR12, URZ, 0x4, UP0 ;  /* 0x00000004ff0c7887 */ /* 0x000fe40008000000 */
[----:B------:R-:W-:Y:S02]  /*1300*/  USEL UR18, URZ, 0x8, UP0 ;  /* 0x00000008ff127887 */ /* 0x000fe40008000000 */
[----:B------:R-:W-:Y:S02]  /*1310*/  UISETP.NE.AND UP0, UPT, UR4, 0x3, UPT ;  /* 0x000000030400788c */ /* 0x000fe4000bf05270 */
[----:B------:R-:W-:Y:S02]  /*1320*/  USEL UR4, URZ, 0x100, UP1 ;  /* 0x00000100ff047887 */ /* 0x000fe40008800000 */
[----:B------:R-:W-:Y:S02]  /*1330*/  USEL UR10, URZ, 0x200, UP1 ;  /* 0x00000200ff0a7887 */ /* 0x000fe40008800000 */
[----:B------:R-:W-:-:S02]  /*1340*/  USEL UR14, URZ, 0x400, UP1 ;  /* 0x00000400ff0e7887 */ /* 0x000fc40008800000 */
[----:B------:R-:W-:Y:S02]  /*1350*/  USEL UR21, URZ, 0x800, UP1 ;  /* 0x00000800ff157887 */ /* 0x000fe40008800000 */
[----:B------:R-:W-:Y:S02]  /*1360*/  USEL UR5, URZ, 0x10, UP2 ;  /* 0x00000010ff057887 */ /* 0x000fe40009000000 */
[----:B------:R-:W-:Y:S02]  /*1370*/  UISETP.NE.AND UP1, UPT, UR23, URZ, UPT ;  /* 0x000000ff1700728c */ /* 0x000fe4000bf25270 */
[----:B------:R-:W-:Y:S02]  /*1380*/  USEL UR7, URZ, 0x1000, UP0 ;  /* 0x00001000ff077887 */ /* 0x000fe40008000000 */
[----:B------:R-:W-:Y:S02]  /*1390*/  USEL UR11, URZ, 0x2000, UP0 ;  /* 0x00002000ff0b7887 */ /* 0x000fe40008000000 */
[----:B------:R-:W-:-:S02]  /*13a0*/  USEL UR15, URZ, 0x4000, UP0 ;  /* 0x00004000ff0f7887 */ /* 0x000fc40008000000 */
[----:B------:R-:W-:Y:S02]  /*13b0*/  USEL UR22, URZ, 0x8000, UP0 ;  /* 0x00008000ff167887 */ /* 0x000fe40008000000 */
[----:B------:R-:W-:Y:S02]  /*13c0*/  UISETP.NE.AND UP0, UPT, UR23, 0x1, UPT ;  /* 0x000000011700788c */ /* 0x000fe4000bf05270 */
[----:B------:R-:W-:Y:S02]  /*13d0*/  USEL UR5, UR5, 0x10, UP1 ;  /* 0x0000001005057887 */ /* 0x000fe40008800000 */
[----:B------:R-:W-:Y:S02]  /*13e0*/  USEL UR4, UR4, 0x100, UP1 ;  /* 0x0000010004047887 */ /* 0x000fe40008800000 */
[----:B------:R-:W-:Y:S02]  /*13f0*/  USEL UR8, URZ, 0x20, UP2 ;  /* 0x00000020ff087887 */ /* 0x000fe40009000000 */
[----:B------:R-:W-:-:S02]  /*1400*/  USEL UR7, UR7, 0x1000, UP1 ;  /* 0x0000100007077887 */ /* 0x000fc40008800000 */
[----:B------:R-:W-:Y:S02]  /*1410*/  USEL UR6, UR6, 0x2, UP0 ;  /* 0x0000000206067887 */ /* 0x000fe40008000000 */
[----:B------:R-:W-:Y:S02]  /*1420*/  UIADD3 UR4, UPT, UPT, UR4, UR5, UR9 ;  /* 0x0000000504047290 */ /* 0x000fe4000fffe009 */
[----:B------:R-:W-:Y:S02]  /*1430*/  UISETP.NE.AND UP1, UPT, UR23, 0x2, UPT ;  /* 0x000000021700788c */ /* 0x000fe4000bf25270 */
[----:B------:R-:W-:Y:S02]  /*1440*/  USEL UR8, UR8, 0x20, UP0 ;  /* 0x0000002008087887 */ /* 0x000fe40008000000 */
[----:B------:R-:W-:Y:S02]  /*1450*/  USEL UR5, UR10, 0x200, UP0 ;  /* 0x000002000a057887 */ /* 0x000fe40008000000 */
[----:B------:R-:W-:-:S02]  /*1460*/  UIADD3 UR4, UPT, UPT, UR6, UR7, UR4 ;  /* 0x0000000706047290 */ /* 0x000fc4000fffe004 */
[----:B------:R-:W-:Y:S02]  /*1470*/  USEL UR13, URZ, 0x40, UP2 ;  /* 0x00000040ff0d7887 */ /* 0x000fe40009000000 */
[----:B------:R-:W-:Y:S02]  /*1480*/  USEL UR9, UR11, 0x2000, UP0 ;  /* 0x000020000b097887 */ /* 0x000fe40008000000 */
[----:B------:R-:W-:Y:S02]  /*1490*/  USEL UR7, UR12, 0x4, UP1 ;  /* 0x000000040c077887 */ /* 0x000fe40008800000 */
[----:B------:R-:W-:Y:S02]  /*14a0*/  UIADD3 UR4, UPT, UPT, UR5, UR8, UR4 ;  /* 0x0000000805047290 */ /* 0x000fe4000fffe004 */
[----:B------:R-:W-:Y:S02]  /*14b0*/  UISETP.NE.AND UP0, UPT, UR23, 0x3, UPT ;  /* 0x000000031700788c */ /* 0x000fe4000bf05270 */
[----:B------:R-:W-:-:S02]  /*14c0*/  USEL UR6, UR13, 0x40, UP1 ;  /* 0x000000400d067887 */ /* 0x000fc40008800000 */
[----:B------:R-:W-:Y:S02]  /*14d0*/  USEL UR5, UR14, 0x400, UP1 ;  /* 0x000004000e057887 */ /* 0x000fe40008800000 */
[----:B------:R-:W-:Y:S02]  /*14e0*/  UIADD3 UR4, UPT, UPT, UR7, UR9, UR4 ;  /* 0x0000000907047290 */ /* 0x000fe4000fffe004 */
[----:B------:R-:W-:Y:S02]  /*14f0*/  USEL UR19, URZ, 0x80, UP2 ;  /* 0x00000080ff137887 */ /* 0x000fe40009000000 */
[----:B------:R-:W-:Y:S02]  /*1500*/  USEL UR9, UR15, 0x4000, UP1 ;  /* 0x000040000f097887 */ /* 0x000fe40008800000 */
[----:B------:R-:W-:Y:S02]  /*1510*/  USEL UR8, UR18, 0x8, UP0 ;  /* 0x0000000812087887 */ /* 0x000fe40008000000 */
[----:B------:R-:W-:-:S02]  /*1520*/  UIADD3 UR4, UPT, UPT, UR5, UR6, UR4 ;  /* 0x0000000605047290 */ /* 0x000fc4000fffe004 */
[----:B------:R-:W-:Y:S02]  /*1530*/  USEL UR7, UR19, 0x80, UP0 ;  /* 0x0000008013077887 */ /* 0x000fe40008000000 */
[----:B------:R-:W-:Y:S02]  /*1540*/  USEL UR6, UR21, 0x800, UP0 ;  /* 0x0000080015067887 */ /* 0x000fe40008000000 */
[----:B------:R-:W-:Y:S02]  /*1550*/  UIADD3 UR4, UPT, UPT, UR8, UR9, UR4 ;  /* 0x0000000908047290 */ /* 0x000fe4000fffe004 */
[----:B------:R-:W-:Y:S02]  /*1560*/  USEL UR5, UR22, 0x8000, UP0 ;  /* 0x0000800016057887 */ /* 0x000fe40008000000 */
[----:B------:R-:W-:-:S04]  /*1570*/  UIADD3 UR4, UPT, UPT, UR6, UR7, UR4 ;  /* 0x0000000706047290 */ /* 0x000fc8000fffe004 */
[----:B------:R-:W-:-:S06]  /*1580*/  UIADD3 UR4, UPT, UPT, UR4, UR5, URZ ;  /* 0x0000000504047290 */ /* 0x000fcc000fffe0ff */
[----:B------:R-:W-:Y:S02]  /*1590*/  IMAD.U32 R2, RZ, RZ, UR4 ;  /* 0x00000004ff027e24 */ /* 0x000fe4000f8e00ff */
.L_x_18:
[----:B------:R-:W-:Y:S05]  /*15a0*/  BRA.U !UP5, `(.L_x_19) ;  /* 0x000000010dd47547 */ /* 0x000fea000b800000 */
[----:B------:R-:W1:Y:S01]  /*15b0*/  LDCU.128 UR12, c[0x0][0xb10] ;  /* 0x00016200ff0c77ac */ /* 0x000e620008000c00 */
[----:B------:R-:W2:Y:S01]  /*15c0*/  LDCU UR6, c[0x0][0x370] ;  /* 0x00006e00ff0677ac */ /* 0x000ea20008000800 */
[----:B------:R-:W3:Y:S01]  /*15d0*/  LDCU UR5, c[0x0][0x374] ;  /* 0x00006e80ff0577ac */ /* 0x000ee20008000800 */
[----:B------:R-:W4:Y:S01]  /*15e0*/  LDCU UR21, c[0x0][0xb0c] ;  /* 0x00016180ff1577ac */ /* 0x000f220008000800 */
[----:B------:R-:W4:Y:S01]  /*15f0*/  LDCU UR7, c[0x0][0xb20] ;  /* 0x00016400ff0777ac */ /* 0x000f220008000800 */
[----:B------:R-:W4:Y:S01]  /*1600*/  LDCU.64 UR8, c[0x0][0xb28] ;  /* 0x00016500ff0877ac */ /* 0x000f220008000a00 */
[----:B-1----:R-:W-:Y:S02]  /*1610*/  UISETP.NE.AND UP0, UPT, UR14, 0x1, UPT ;  /* 0x000000010e00788c */ /* 0x002fe4000bf05270 */
[----:B---3--:R-:W-:Y:S02]  /*1620*/  UIMAD.WIDE.U32 UR10, UR5, UR15, URZ ;  /* 0x0000000f050a72a5 */ /* 0x008fe4000f8e00ff */
[----:B--2---:R-:W-:-:S02]  /*1630*/  UIMAD.WIDE.U32 UR22, UR6, UR12, URZ ;  /* 0x0000000c061672a5 */ /* 0x004fc4000f8e00ff */
[----:B----4-:R-:W-:Y:S02]  /*1640*/  UISETP.NE.AND UP1, UPT, UR21, 0x1, UPT ;  /* 0x000000011500788c */ /* 0x010fe4000bf25270 */
[----:B------:R-:W-:Y:S01]  /*1650*/  UISETP.NE.AND UP2, UPT, UR28, 0x1, UPT ;  /* 0x000000011c00788c */ /* 0x000fe2000bf45270 */
[----:B------:R-:W-:Y:S02]  /*1660*/  UMOV UR10, UR11 ;  /* 0x0000000b000a7c82 */ /* 0x000fe40008000000 */
[----:B------:R-:W-:Y:S01]  /*1670*/  UMOV UR22, UR23 ;  /* 0x0000001700167c82 */ /* 0x000fe20008000000 */
[----:B------:R-:W-:Y:S02]  /*1680*/  @UP0 USHF.R.U32.HI UR5, URZ, UR7, UR10 ;  /* 0x00000007ff050299 */ /* 0x000fe4000801160a */
[----:B------:R-:W-:Y:S02]  /*1690*/  UIMAD.WIDE.U32 UR24, UR20, UR15, URZ ;  /* 0x0000000f141872a5 */ /* 0x000fe4000f8e00ff */
[----:B------:R-:W-:-:S02]  /*16a0*/  UIMAD.WIDE.U32 UR10, UR5, UR8, URZ ;  /* 0x00000008050a72a5 */ /* 0x000fc4000f8e00ff */
[----:B------:R-:W-:Y:S02]  /*16b0*/  @UP1 USHF.R.U32.HI UR6, URZ, UR13, UR22 ;  /* 0x0000000dff061299 */ /* 0x000fe40008011616 */
[----:B------:R-:W-:Y:S02]  /*16c0*/  UIMAD.WIDE.U32 UR18, UR16, UR12, URZ ;  /* 0x0000000c101272a5 */ /* 0x000fe4000f8e00ff */
[----:B------:R-:W-:Y:S01]  /*16d0*/  UIMAD.WIDE.U32 UR22, UR6, UR8, URZ ;  /* 0x00000008061672a5 */ /* 0x000fe2000f8e00ff */
[----:B------:R-:W-:Y:S01]  /*16e0*/  UMOV UR4, UR25 ;  /* 0x0000001900047c82 */ /* 0x000fe20008000000 */
[----:B------:R-:W-:Y:S01]  /*16f0*/  UMOV UR10, UR11 ;  /* 0x0000000b000a7c82 */ /* 0x000fe20008000000 */
[----:B------:R-:W-:Y:S02]  /*1700*/  USHF.R.U32.HI UR4, URZ, UR7, UR4 ;  /* 0x00000007ff047299 */ /* 0x000fe40008011604 */
[----:B------:R-:W-:Y:S02]  /*1710*/  @UP2 USHF.R.U32.HI UR5, URZ, UR9, UR10 ;  /* 0x00000009ff052299 */ /* 0x000fe4000801160a */
[----:B------:R-:W-:Y:S01]  /*1720*/  UMOV UR7, UR23 ;  /* 0x0000001700077c82 */ /* 0x000fe20008000000 */
[----:B------:R-:W-:Y:S01]  /*1730*/  UMOV UR18, UR19 ;  /* 0x0000001300127c82 */ /* 0x000fe20008000000 */
[----:B------:R-:W-:-:S02]  /*1740*/  @UP2 USHF.R.U32.HI UR6, URZ, UR9, UR7 ;  /* 0x00000009ff062299 */ /* 0x000fc40008011607 */
[----:B------:R-:W-:Y:S02]  /*1750*/  USHF.R.U32.HI UR13, URZ, UR13, UR18 ;  /* 0x0000000dff0d7299 */ /* 0x000fe40008011612 */
[----:B------:R-:W-:Y:S02]  /*1760*/  USEL UR4, UR20, UR4, !UP0 ;  /* 0x0000000414047287 */ /* 0x000fe4000c000000 */
[----:B------:R-:W-:Y:S02]  /*1770*/  UIMAD UR7, UR5, UR28, URZ ;  /* 0x0000001c050772a4 */ /* 0x000fe4000f8e02ff */
[----:B------:R-:W-:Y:S02]  /*1780*/  USEL UR5, UR16, UR13, !UP1 ;  /* 0x0000000d10057287 */ /* 0x000fe4000c800000 */
[----:B------:R-:W-:Y:S02]  /*1790*/  UIMAD UR12, UR6, UR28, URZ ;  /* 0x0000001c060c72a4 */ /* 0x000fe4000f8e02ff */
[----:B------:R-:W-:-:S02]  /*17a0*/  UISETP.GE.AND UP0, UPT, UR4, UR7, UPT ;  /* 0x000000070400728c */ /* 0x000fc4000bf06270 */
[----:B------:R-:W-:Y:S02]  /*17b0*/  UIMAD.WIDE.U32 UR10, UR4, UR8, URZ ;  /* 0x00000008040a72a5 */ /* 0x000fe4000f8e00ff */
[----:B------:R-:W-:Y:S02]  /*17c0*/  UISETP.GE.OR UP0, UPT, UR5, UR12, UP0 ;  /* 0x0000000c0500728c */ /* 0x000fe40008706670 */
[----:B------:R-:W-:Y:S02]  /*17d0*/  UIMAD.WIDE.U32 UR12, UR5, UR8, URZ ;  /* 0x00000008050c72a5 */ /* 0x000fe4000f8e00ff */
[----:B------:R-:W-:Y:S01]  /*17e0*/  UIADD3 UR10, UPT, UPT, -UR4, URZ, URZ ;  /* 0x000000ff040a7290 */ /* 0x000fe2000fffe1ff */
[----:B------:R-:W-:Y:S01]  /*17f0*/  UMOV UR8, UR11 ;  /* 0x0000000b00087c82 */ /* 0x000fe20008000000 */
[----:B------:R-:W-:Y:S02]  /*1800*/  UIADD3 UR11, UPT, UPT, -UR5, URZ, URZ ;  /* 0x000000ff050b7290 */ /* 0x000fe4000fffe1ff */
[----:B------:R-:W-:-:S03]  /*1810*/  USHF.R.U32.HI UR8, URZ, UR9, UR8 ;  /* 0x00000009ff087299 */ /* 0x000fc60008011608 */
[----:B------:R-:W-:Y:S01]  /*1820*/  @!UP0 UMOV UR7, UR13 ;  /* 0x0000000d00078c82 */ /* 0x000fe20008000000 */
[----:B------:R-:W-:Y:S02]  /*1830*/  UIMAD UR20, UR14, UR10, UR20 ;  /* 0x0000000a0e1472a4 */ /* 0x000fe4000f8e0214 */
[----:B------:R-:W-:Y:S02]  /*1840*/  USEL UR8, UR4, UR8, !UP2 ;  /* 0x0000000804087287 */ /* 0x000fe4000d000000 */
[----:B------:R-:W-:Y:S02]  /*1850*/  @!UP0 USHF.R.U32.HI UR7, URZ, UR9, UR7 ;  /* 0x00000009ff078299 */ /* 0x000fe40008011607 */
[----:B------:R-:W-:Y:S02]  /*1860*/  UIADD3 UR9, UPT, UPT, -UR8, URZ, URZ ;  /* 0x000000ff08097290 */ /* 0x000fe4000fffe1ff */
[----:B------:R-:W-:Y:S02]  /*1870*/  @!UP0 USEL UR7, UR5, UR7, !UP2 ;  /* 0x0000000705078287 */ /* 0x000fe4000d000000 */
[----:B------:R-:W-:-:S02]  /*1880*/  UIMAD UR9, UR28, UR9, UR4 ;  /* 0x000000091c0972a4 */ /* 0x000fc4000f8e0204 */
[----:B------:R-:W-:Y:S02]  /*1890*/  @!UP0 UIADD3 UR8, UPT, UPT, UR8, -UR7, URZ ;  /* 0x8000000708088290 */ /* 0x000fe4000fffe0ff */
[----:B------:R-:W-:Y:S02]  /*18a0*/  @!UP0 UIMAD UR6, UR9, UR6, UR7 ;  /* 0x00000006090682a4 */ /* 0x000fe4000f8e0207 */
[----:B------:R-:W-:Y:S02]  /*18b0*/  @!UP0 UIMAD UR4, UR8, UR28, UR5 ;  /* 0x0000001c080482a4 */ /* 0x000fe4000f8e0205 */
[----:B------:R-:W-:Y:S02]  /*18c0*/  UIMAD UR16, UR21, UR11, UR16 ;  /* 0x0000000b151072a4 */ /* 0x000fe4000f8e0210 */
[----:B------:R-:W-:Y:S01]  /*18d0*/  UIMAD UR20, UR4, UR14, UR20 ;  /* 0x0000000e041472a4 */ /* 0x000fe2000f8e0214 */
[----:B------:R-:W-:Y:S02]  /*18e0*/  @!UP0 UMOV UR5, UR6 ;  /* 0x0000000600058c82 */ /* 0x000fe40008000000 */
[----:B------:R-:W-:-:S12]  /*18f0*/  UIMAD UR16, UR5, UR21, UR16 ;  /* 0x00000015051072a4 */ /* 0x000fd8000f8e0210 */
.L_x_19:
[----:B------:R-:W-:-:S09]  /*1900*/  UISETP.NE.AND UP0, UPT, UR29, 0x1, UPT ;  /* 0x000000011d00788c */ /* 0x000fd2000bf05270 */
[----:B------:R-:W-:Y:S05]  /*1910*/  BRA.U UP0, `(.L_x_20) ;  /* 0x0000000100447547 */ /* 0x000fea000b800000 */
[----:B------:R-:W1:Y:S01]  /*1920*/  LDCU.128 UR8, c[0x0][0xb10] ;  /* 0x00016200ff0877ac */ /* 0x000e620008000c00 */
[----:B------:R-:W2:Y:S01]  /*1930*/  LDCU UR12, c[0x0][0xb0c] ;  /* 0x00016180ff0c77ac */ /* 0x000ea20008000800 */
[----:B------:R-:W3:Y:S01]  /*1940*/  LDCU UR13, c[0x0][0xb20] ;  /* 0x00016400ff0d77ac */ /* 0x000ee20008000800 */
[----:B-1----:R-:W-:Y:S02]  /*1950*/  UIMAD.WIDE.U32 UR6, UR16, UR8, URZ ;  /* 0x00000008100672a5 */ /* 0x002fe4000f8e00ff */
[----:B------:R-:W-:Y:S02]  /*1960*/  UIMAD.WIDE.U32 UR4, UR20, UR11, URZ ;  /* 0x0000000b140472a5 */ /* 0x000fe4000f8e00ff */
[----:B--2---:R-:W-:Y:S02]  /*1970*/  UISETP.NE.AND UP1, UPT, UR12, 0x1, UPT ;  /* 0x000000010c00788c */ /* 0x004fe4000bf25270 */
[----:B------:R-:W-:Y:S01]  /*1980*/  UISETP.NE.AND UP0, UPT, UR10, 0x1, UPT ;  /* 0x000000010a00788c */ /* 0x000fe2000bf05270 */
[----:B------:R-:W-:-:S02]  /*1990*/  UMOV UR6, UR7 ;  /* 0x0000000700067c82 */ /* 0x000fc40008000000 */
[----:B------:R-:W-:Y:S01]  /*19a0*/  UMOV UR4, UR5 ;  /* 0x0000000500047c82 */ /* 0x000fe20008000000 */
[----:B------:R-:W-:Y:S02]  /*19b0*/  USHF.R.U32.HI UR6, URZ, UR9, UR6 ;  /* 0x00000009ff067299 */ /* 0x000fe40008011606 */
[----:B---3--:R-:W-:Y:S02]  /*19c0*/  USHF.R.U32.HI UR4, URZ, UR13, UR4 ;  /* 0x0000000dff047299 */ /* 0x008fe40008011604 */
[----:B------:R-:W-:Y:S02]  /*19d0*/  USEL UR5, UR16, UR6, !UP1 ;  /* 0x0000000610057287 */ /* 0x000fe4000c800000 */
[----:B------:R-:W-:-:S04]  /*19e0*/  USEL UR4, UR20, UR4, !UP0 ;  /* 0x0000000414047287 */ /* 0x000fc8000c000000 */
[----:B------:R-:W-:Y:S02]  /*19f0*/  UIADD3 UR6, UPT, UPT, UR5, -UR4, URZ ;  /* 0x8000000405067290 */ /* 0x000fe4000fffe0ff */
[----:B------:R-:W-:Y:S02]  /*1a00*/  UIADD3 UR4, UPT, UPT, -UR5, UR4, URZ ;  /* 0x0000000405047290 */ /* 0x000fe4000fffe1ff */
[----:B------:R-:W-:Y:S02]  /*1a10*/  UIMAD UR20, UR6, UR10, UR20 ;  /* 0x0000000a061472a4 */ /* 0x000fe4000f8e0214 */
[----:B------:R-:W-:-:S12]  /*1a20*/  UIMAD UR16, UR4, UR12, UR16 ;  /* 0x0000000c041072a4 */ /* 0x000fd8000f8e0210 */
.L_x_20:
[----:B------:R-:W-:-:S09]  /*1a30*/  UISETP.EQ.U32.AND UP0, UPT, UR33, 0x1, UPT ;  /* 0x000000012100788c */ /* 0x000fd2000bf02070 */
[----:B------:R-:W-:Y:S05]  /*1a40*/  BRA.U !UP0, `(.L_x_21) ;  /* 0x00000001080c7547 */ /* 0x000fea000b800000 */
[----:B------:R-:W-:Y:S01]  /*1a50*/  UCGABAR_WAIT ;  /* 0x0000000000007dc7 */ /* 0x000fe20008000000 */
[----:B------:R-:W-:Y:S01]  /*1a60*/  CCTL.IVALL ;  /* 0x00000000ff00798f */ /* 0x000fe20002000000 */
[----:B------:R-:W-:Y:S05]  /*1a70*/  BRA `(.L_x_22) ;  /* 0x0000000000047947 */ /* 0x000fea0003800000 */
.L_x_21:
[----:B------:R-:W-:Y:S06]  /*1a80*/  BAR.SYNC.DEFER_BLOCKING 0x0 ;  /* 0x0000000000007b1d */ /* 0x000fec0000010000 */
.L_x_22:
[----:B------:R-:W-:Y:S05]  /*1a90*/  BRA.U UP6, `(.L_x_23) ;  /* 0x00000015066c7547 */ /* 0x000fea000b800000 */
[----:B------:R-:W1:Y:S01]  /*1aa0*/  LDCU UR7, c[0x0][0x38c] ;  /* 0x00007180ff0777ac */ /* 0x000e620008000800 */
[----:B------:R-:W2:Y:S01]  /*1ab0*/  S2UR UR8, SR_CgaCtaId ;  /* 0x00000000000879c3 */ /* 0x000ea20000008800 */
[----:B------:R-:W-:Y:S01]  /*1ac0*/  PLOP3.LUT P1, PT, PT, PT, UP3, 0x80, 0x8 ;  /* 0x000000000008781c */ /* 0x000fe20003f2f038 */
[----:B------:R-:W-:Y:S01]  /*1ad0*/  IMAD.MOV.U32 R12, RZ, RZ, 0x1 ;  /* 0x00000001ff0c7424 */ /* 0x000fe200078e00ff */
[----:B------:R-:W-:Y:S01]  /*1ae0*/  UISETP.NE.AND UP0, UPT, UR17, URZ, UPT ;  /* 0x000000ff1100728c */ /* 0x000fe2000bf05270 */
[----:B------:R-:W-:Y:S01]  /*1af0*/  ISETP.EQ.OR P2, PT, R0, RZ, P3 ;  /* 0x000000ff0000720c */ /* 0x000fe20001f42670 */
[----:B------:R-:W-:Y:S01]  /*1b00*/  UMOV UR21, 0x400 ;  /* 0x0000040000157882 */ /* 0x000fe20000000000 */
[----:B------:R-:W-:Y:S01]  /*1b10*/  USHF.L.U32 UR5, UR32, 0x4, URZ ;  /* 0x0000000420057899 */ /* 0x000fe200080006ff */
[----:B------:R-:W-:Y:S01]  /*1b20*/  PLOP3.LUT P1, PT, P1, PT, PT, 0x8, 0x80 ;  /* 0x000000000080781c */ /* 0x000fe20000f2e170 */
[----:B------:R-:W-:Y:S01]  /*1b30*/  USEL UR25, UR48, 0x2, UP0 ;  /* 0x0000000230197887 */ /* 0x000fe20008000000 */
[----:B------:R-:W-:Y:S01]  /*1b40*/  CS2R R10, SRZ ;  /* 0x00000000000a7805 */ /* 0x000fe2000001ff00 */
[----:B------:R-:W-:Y:S01]  /*1b50*/  IMAD.MOV.U32 R9, RZ, RZ, RZ ;  /* 0x000000ffff097224 */ /* 0x000fe200078e00ff */
[----:B------:R-:W3:Y:S01]  /*1b60*/  LDCU UR43, c[0x0][0x370] ;  /* 0x00006e00ff2b77ac */ /* 0x000ee20008000800 */
[----:B------:R-:W-:Y:S01]  /*1b70*/  IMAD.MOV.U32 R8, RZ, RZ, 0x1 ;  /* 0x00000001ff087424 */ /* 0x000fe200078e00ff */
[----:B------:R-:W4:Y:S01]  /*1b80*/  LDCU.64 UR28, c[0x0][0x348] ;  /* 0x00006900ff1c77ac */ /* 0x000f220008000a00 */
[----:B-1----:R-:W-:-:S02]  /*1b90*/  UIADD3 UR6, UPT, UPT, UR7, 0x1f, URZ ;  /* 0x0000001f07067890 */ /* 0x002fc4000fffe0ff */
[----:B------:R-:W-:Y:S02]  /*1ba0*/  UIADD3 UR49, UPT, UPT, UR7, 0x3e, URZ ;  /* 0x0000003e07317890 */ /* 0x000fe4000fffe0ff */
[----:B------:R-:W-:Y:S02]  /*1bb0*/  USHF.R.S32.HI UR4, URZ, 0x1f, UR6 ;  /* 0x0000001fff047899 */ /* 0x000fe40008011406 */
[----:B--2---:R-:W-:Y:S02]  /*1bc0*/  ULEA UR21, UR8, UR21, 0x18 ;  /* 0x0000001508157291 */ /* 0x004fe4000f8ec0ff */
[----:B------:R-:W-:Y:S02]  /*1bd0*/  ULEA.HI UR4, UR4, UR6, URZ, 0x5 ;  /* 0x0000000604047291 */ /* 0x000fe4000f8f28ff */
[----:B------:R-:W-:Y:S02]  /*1be0*/  UIADD3 UR6, UPT, UPT, UR7, -0x1, URZ ;  /* 0xffffffff07067890 */ /* 0x000fe4000fffe0ff */
[----:B------:R-:W-:-:S02]  /*1bf0*/  USHF.R.S32.HI UR45, URZ, 0x5, UR4 ;  /* 0x00000005ff2d7899 */ /* 0x000fc40008011404 */
[----:B------:R-:W-:Y:S02]  /*1c00*/  UISETP.GE.U32.AND UP1, UPT, UR6, -0x3f, UPT ;  /* 0xffffffc10600788c */ /* 0x000fe4000bf26070 */
[----:B------:R-:W-:Y:S02]  /*1c10*/  UISETP.LT.U32.AND UP0, UPT, UR45, 0x8, UPT ;  /* 0x000000082d00788c */ /* 0x000fe4000bf01070 */
[----:B------:R-:W-:Y:S02]  /*1c20*/  ULEA UR38, UR31, UR21, 0x2 ;  /* 0x000000151f267291 */ /* 0x000fe4000f8e10ff */
[----:B------:R-:W-:Y:S02]  /*1c30*/  USEL UR44, UR45, 0x8, UP0 ;  /* 0x000000082d2c7887 */ /* 0x000fe40008000000 */
[----:B------:R-:W-:Y:S02]  /*1c40*/  ULEA UR37, UR30, UR21, 0x2 ;  /* 0x000000151e257291 */ /* 0x000fe4000f8e10ff */
[----:B------:R-:W-:-:S02]  /*1c50*/  UIADD3 UR24, UPT, UPT, UR44, -0x1, URZ ;  /* 0xffffffff2c187890 */ /* 0x000fc4000fffe0ff */
[----:B------:R-:W-:Y:S01]  /*1c60*/  @UP1 UIADD3 UR24, UPT, UPT, UR44, URZ, URZ ;  /* 0x000000ff2c181290 */ /* 0x000fe2000fffe0ff */
[----:B------:R-:W1:Y:S01]  /*1c70*/  LDCU UR41, c[0x0][0x374] ;  /* 0x00006e80ff2977ac */ /* 0x000e620008000800 */
[----:B------:R-:W-:Y:S02]  /*1c80*/  ULOP3.LUT UR47, UR5, 0x30, URZ, 0xe2, !UPT ;  /* 0x00000030052f7892 */ /* 0x000fe4000f8ee2ff */
[----:B------:R-:W-:Y:S02]  /*1c90*/  UIADD3 UR38, UPT, UPT, UR38, 0x8800, URZ ;  /* 0x0000880026267890 */ /* 0x000fe4000fffe0ff */
[----:B------:R-:W-:Y:S02]  /*1ca0*/  UIADD3 UR37, UPT, UPT, UR37, 0x18800, URZ ;  /* 0x0001880025257890 */ /* 0x000fe4000fffe0ff */
[----:B------:R-:W-:Y:S02]  /*1cb0*/  UIADD3 UR46, UPT, UPT, UR45, -UR44, URZ ;  /* 0x8000002c2d2e7290 */ /* 0x000fe4000fffe0ff */
[----:B------:R-:W-:Y:S01]  /*1cc0*/  UIADD3 UR24, UPT, UPT, UR24, 0x1, URZ ;  /* 0x0000000118187890 */ /* 0x000fe2000fffe0ff */
[----:B---34-:R-:W-:-:S11]  /*1cd0*/  UMOV UR7, URZ ;  /* 0x000000ff00077c82 */ /* 0x018fd60008000000 */
.L_x_43:
[----:B------:R-:W2:Y:S02]  /*1ce0*/  S2UR UR4, SR_CgaCtaId ;  /* 0x00000000000479c3 */ /* 0x000ea40000008800 */
[----:B--2---:R-:W-:-:S09]  /*1cf0*/  UISETP.NE.AND UP0, UPT, UR4, URZ, UPT ;  /* 0x000000ff0400728c */ /* 0x004fd2000bf05270 */
[----:B-1----:R-:W-:Y:S05]  /*1d00*/  BRA.U UP0, `(.L_x_24) ;  /* 0x0000000100287547 */ /* 0x002fea000b800000 */
[----:B------:R-:W-:Y:S02]  /*1d10*/  LEA R0, R9, UR21, 0x3 ;  /* 0x0000001509007c11 */ /* 0x000fe4000f8e18ff */
[----:B------:R-:W-:-:S04]  /*1d20*/  SHF.L.U32 R3, R8, 0x1f, RZ ;  /* 0x0000001f08037819 */ /* 0x000fc800000006ff */
[----:B------:R-:W2:Y:S02]  /*1d30*/  SYNCS.PHASECHK.TRANS64.TRYWAIT P0, [R0+URZ+0x140], R3 ;  /* 0x00014003000075a7 */ /* 0x000ea400080011ff */
[----:B--2---:R-:W-:Y:S05]  /*1d40*/  @!P0 BRA `(.L_x_25) ;  /* 0x0000006800d88947 */ /* 0x004fea0003800000 */
.L_x_143:
[----:B------:R3:W-:Y:S01]  /*1d50*/  SYNCS.ARRIVE.TRANS64.A1T0 RZ, [R0+URZ+0x130], RZ ;  /* 0x000130ff00ff79a7 */ /* 0x0007e200081000ff */
[----:B------:R-:W-:-:S05]  /*1d60*/  VIADD R9, R9, 0x1 ;  /* 0x0000000109097836 */ /* 0x000fca0000000000 */
[----:B------:R-:W-:-:S04]  /*1d70*/  ISETP.NE.AND P0, PT, R9, 0x2, PT ;  /* 0x000000020900780c */ /* 0x000fc80003f05270 */
[----:B--2---:R-:W-:Y:S02]  /*1d80*/  SEL R3, RZ, 0x1, P0 ;  /* 0x00000001ff037807 */ /* 0x004fe40000000000 */
[----:B------:R-:W-:Y:S02]  /*1d90*/  SEL R9, R9, RZ, P0 ;  /* 0x000000ff09097207 */ /* 0x000fe40000000000 */
[----:B------:R-:W-:-:S07]  /*1da0*/  LOP3.LUT R8, R8, R3, RZ, 0x3c, !PT ;  /* 0x0000000308087212 */ /* 0x000fce00078e3cff */
.L_x_24:
[----:B------:R-:W-:Y:S01]  /*1db0*/  ULEA UR4, UR7, UR21, 0x3 ;  /* 0x0000001507047291 */ /* 0x000fe2000f8e18ff */
[----:B---3--:R-:W-:Y:S01]  /*1dc0*/  SHF.L.U32 R0, R12, 0x1f, RZ ;  /* 0x0000001f0c007819 */ /* 0x008fe200000006ff */
[----:B------:R-:W-:Y:S02]  /*1dd0*/  UISETP.GE.U32.AND UP0, UPT, UR49, 0x3f, UPT ;  /* 0x0000003f3100788c */ /* 0x000fe4000bf06070 */
[----:B------:R-:W-:Y:S02]  /*1de0*/  ULEA UR11, UR20, UR50, 0x2 ;  /* 0x00000032140b7291 */ /* 0x000fe4000f8e10ff */
[----:B------:R-:W-:Y:S02]  /*1df0*/  ULEA UR35, UR16, UR47, 0x6 ;  /* 0x0000002f10237291 */ /* 0x000fe4000f8e30ff */
[----:B------:R-:W-:Y:S01]  /*1e00*/  USHF.L.U32 UR11, UR11, 0x5, URZ ;  /* 0x000000050b0b7899 */ /* 0x000fe200080006ff */
[----:B------:R2:W3:Y:S01]  /*1e10*/  SYNCS.PHASECHK.TRANS64.TRYWAIT P0, [UR4+0x40], R0 ;  /* 0x00004000ff0075a7 */ /* 0x0004e20008001104 */
[----:B------:R-:W-:Y:S01]  /*1e20*/  UMOV UR6, URZ ;  /* 0x000000ff00067c82 */ /* 0x000fe20008000000 */
[----:B------:R-:W-:Y:S09]  /*1e30*/  BRA.U !UP0, `(.L_x_26) ;  /* 0x0000000108c87547 */ /* 0x000ff2000b800000 */
[----:B------:R-:W-:Y:S01]  /*1e40*/  UMOV UR13, URZ ;  /* 0x000000ff000d7c82 */ /* 0x000fe20008000000 */
[----:B------:R-:W-:-:S05]  /*1e50*/  UMOV UR4, UR7 ;  /* 0x0000000700047c82 */ /* 0x000fca0008000000 */
.L_x_32:
[----:B------:R-:W-:Y:S01]  /*1e60*/  ULEA UR33, UR4, UR21, 0x3 ;  /* 0x0000001504217291 */ /* 0x000fe2000f8e18ff */
[----:B---3--:R-:W-:Y:S01]  /*1e70*/  @!P3 MOV R2, 0x6000 ;  /* 0x000060000002b802 */ /* 0x008fe20000000f00 */
[----:B-1-3--:R-:W-:Y:S10]  /*1e80*/  @P0 BRA `(.L_x_27) ;  /* 0x00000000000c0947 */ /* 0x00aff40003800000 */
[----:B------:R-:W-:-:S04]  /*1e90*/  SHF.L.U32 R3, R12, 0x1f, RZ ;  /* 0x0000001f0c037819 */ /* 0x000fc800000006ff */
[----:B------:R-:W3:Y:S02]  /*1ea0*/  SYNCS.PHASECHK.TRANS64.TRYWAIT P0, [UR33+0x40], R3 ;  /* 0x00004003ff0075a7 */ /* 0x000ee40008001121 */
[----:B---3--:R-:W-:Y:S05]  /*1eb0*/  @!P0 BRA `(.L_x_28) ;  /* 0x0000006800908947 */ /* 0x008fea0003800000 */
.L_x_27:
[----:B------:R3:W-:Y:S01]  /*1ec0*/  @!P3 SYNCS.ARRIVE.TRANS64 RZ, [UR33], R2 ;  /* 0x00000002ffffb9a7 */ /* 0x0007e20008000021 */
[----:B------:R-:W-:-:S04]  /*1ed0*/  ULOP3.LUT UR5, UR25, 0x2, URZ, 0xfc, !UPT ;  /* 0x0000000219057892 */ /* 0x000fc8000f8efcff */
[----:B------:R-:W-:-:S09]  /*1ee0*/  UISETP.NE.AND UP0, UPT, UR5, 0x2, UPT ;  /* 0x000000020500788c */ /* 0x000fd2000bf05270 */
[----:B------:R-:W-:Y:S05]  /*1ef0*/  BRA.U UP0, `(.L_x_29) ;  /* 0x0000000100047547 */ /* 0x000fea000b800000 */
[----:B-1----:R-:W-:Y:S05]  /*1f00*/  BPT.TRAP 0x1 ;  /* 0x000000040000795c */ /* 0x002fea0000300000 */
.L_x_29:
[----:B------:R-:W-:Y:S04]  /*1f10*/  BSSY.RECONVERGENT B0, `(.L_x_30) ;  /* 0x0000003000007945 */ /* 0x000fe80003800200 */
[----:B------:R-:W-:Y:S05]  /*1f20*/  @P2 BRA `(.L_x_31) ;  /* 0x0000000000042947 */ /* 0x000fea0003800000 */
[----:B-1----:R-:W-:Y:S05]  /*1f30*/  BPT.TRAP 0x1 ;  /* 0x000000040000795c */ /* 0x002fea0000300000 */
.L_x_31:
[----:B-1----:R-:W-:Y:S05]  /*1f40*/  BSYNC.RECONVERGENT B0 ;  /* 0x0000000000007941 */ /* 0x002fea0003800200 */
.L_x_30:
[----:B------:R-:W-:Y:S02]  /*1f50*/  UIADD3 UR5, UPT, UPT, UR4, 0x1, URZ ;  /* 0x0000000104057890 */ /* 0x000fe4000fffe0ff */
[----:B------:R-:W-:Y:S02]  /*1f60*/  USHF.L.U32 UR34, UR13, 0x5, URZ ;  /* 0x000000050d227899 */ /* 0x000fe400080006ff */
[----:B------:R-:W-:Y:S02]  /*1f70*/  UISETP.NE.AND UP0, UPT, UR5, 0x8, UPT ;  /* 0x000000080500788c */ /* 0x000fe4000bf05270 */
[----:B------:R-:W-:Y:S02]  /*1f80*/  UIADD3 UR13, UPT, UPT, UR13, 0x1, URZ ;  /* 0x000000010d0d7890 */ /* 0x000fe4000fffe0ff */
[----:B------:R-:W-:Y:S02]  /*1f90*/  USEL UR6, URZ, 0x1, UP0 ;  /* 0x00000001ff067887 */ /* 0x000fe40008000000 */
[----:B------:R-:W-:-:S02]  /*1fa0*/  USEL UR7, UR5, URZ, UP0 ;  /* 0x000000ff05077287 */ /* 0x000fc40008000000 */
[----:B------:R-:W-:Y:S02]  /*1fb0*/  UIADD3 UR14, UP1, UPT, UR28, 0x80, URZ ;  /* 0x000000801c0e7890 */ /* 0x000fe4000ff3e0ff */
[----:B------:R-:W-:Y:S01]  /*1fc0*/  ULEA UR5, UR7, UR21, 0x3 ;  /* 0x0000001507057291 */ /* 0x000fe2000f8e18ff */
[----:B------:R-:W-:Y:S01]  /*1fd0*/  LOP3.LUT R12, R12, UR6, RZ, 0x3c, !PT ;  /* 0x000000060c0c7c12 */ /* 0x000fe2000f8e3cff */
[----:B------:R-:W-:Y:S02]  /*1fe0*/  ULEA UR6, UR4, UR31, 0xb ;  /* 0x0000001f04067291 */ /* 0x000fe4000f8e58ff */
[----:B------:R-:W-:Y:S01]  /*1ff0*/  UIADD3.X UR15, UPT, UPT, URZ, UR29, URZ, UP1, !UPT ;  /* 0x0000001dff0f7290 */ /* 0x000fe20008ffe4ff */
[----:B--2---:R-:W-:Y:S01]  /*2000*/  SHF.L.U32 R0, R12, 0x1f, RZ ;  /* 0x0000001f0c007819 */ /* 0x004fe200000006ff */
[----:B------:R-:W-:Y:S02]  /*2010*/  ULEA UR6, UR6, UR21, 0x2 ;  /* 0x0000001506067291 */ /* 0x000fe4000f8e10ff */
[----:B------:R-:W-:Y:S01]  /*2020*/  UPRMT UR16, URZ, 0x5410, UR27 ;  /* 0x00005410ff107896 */ /* 0x000fe2000800001b */
[----:B------:R4:W1:Y:S01]  /*2030*/  SYNCS.PHASECHK.TRANS64.TRYWAIT P0, [UR5+0x40], R0 ;  /* 0x00004000ff0075a7 */ /* 0x0008620008001105 */
[----:B------:R-:W-:-:S02]  /*2040*/  ULEA UR5, UR4, UR30, 0xc ;  /* 0x0000001e04057291 */ /* 0x000fc4000f8e60ff */
[----:B------:R-:W-:Y:S02]  /*2050*/  UIADD3 UR4, UP0, UPT, UR28, 0x180, URZ ;  /* 0x000001801c047890 */ /* 0x000fe4000ff1e0ff */
[----:B------:R-:W-:Y:S02]  /*2060*/  ULEA UR5, UR5, UR21, 0x2 ;  /* 0x0000001505057291 */ /* 0x000fe4000f8e10ff */
[----:B------:R-:W-:Y:S02]  /*2070*/  UIADD3 UR32, UPT, UPT, UR6, 0x8800, URZ ;  /* 0x0000880006207890 */ /* 0x000fe4000fffe0ff */
[----:B------:R-:W-:Y:S02]  /*2080*/  UIADD3 UR8, UPT, UPT, UR5, 0x18800, URZ ;  /* 0x0001880005087890 */ /* 0x000fe4000fffe0ff */
[----:B------:R-:W-:Y:S02]  /*2090*/  UIADD3.X UR5, UPT, UPT, URZ, UR29, URZ, UP0, !UPT ;  /* 0x0000001dff057290 */ /* 0x000fe400087fe4ff */
[----:B------:R-:W-:-:S02]  /*20a0*/  UISETP.NE.AND UP0, UPT, UR13, UR24, UPT ;  /* 0x000000180d00728c */ /* 0x000fc4000bf05270 */
[----:B------:R-:W-:Y:S01]  /*20b0*/  UPRMT UR6, URZ, 0x5410, UR26 ;  /* 0x00005410ff067896 */ /* 0x000fe2000800001a */
[----:B------:R-:W-:Y:S01]  /*20c0*/  UMOV UR18, 0x0 ;  /* 0x0000000000127882 */ /* 0x000fe20000000000 */
[----:B------:R-:W-:Y:S01]  /*20d0*/  UMOV UR19, 0x10000000 ;  /* 0x1000000000137882 */ /* 0x000fe20000000000 */
[----:B------:R-:W-:Y:S01]  /*20e0*/  UMOV UR12, UR36 ;  /* 0x00000024000c7c82 */ /* 0x000fe20008000000 */
[----:B------:R-:W-:Y:S01]  /*20f0*/  UMOV UR9, UR33 ;  /* 0x0000002100097c82 */ /* 0x000fe20008000000 */
[----:B------:R-:W-:Y:S01]  /*2100*/  UMOV UR10, UR34 ;  /* 0x00000022000a7c82 */ /* 0x000fe20008000000 */
[----:B------:R-:W-:Y:S03]  /*2110*/  UTMALDG.3D.MULTICAST [UR32], [UR14], UR16, desc[UR18] ;  /* 0x000012200e0073b4 */ /* 0x000fe60008011810 */
[----:B------:R2:W-:Y:S02]  /*2120*/  UTMALDG.3D.MULTICAST [UR8], [UR4], UR6, desc[UR18] ;  /* 0x00001208040073b4 */ /* 0x0005e40008011806 */
[----:B--2---:R-:W-:Y:S01]  /*2130*/  UMOV UR6, UR24 ;  /* 0x0000001800067c82 */ /* 0x004fe20008000000 */
[----:B------:R-:W-:Y:S01]  /*2140*/  UMOV UR4, UR7 ;  /* 0x0000000700047c82 */ /* 0x000fe20008000000 */
[----:B----4-:R-:W-:Y:S05]  /*2150*/  BRA.U UP0, `(.L_x_32) ;  /* 0xfffffffd00407547 */ /* 0x010fea000b83ffff */
.L_x_26:
[----:B------:R-:W-:Y:S01]  /*2160*/  ULEA UR4, UR7, UR21, 0x3 ;  /* 0x0000001507047291 */ /* 0x000fe2000f8e18ff */
[----:B--2---:R-:W-:Y:S01]  /*2170*/  SHF.L.U32 R0, R12, 0x1f, RZ ;  /* 0x0000001f0c007819 */ /* 0x004fe200000006ff */
[----:B------:R-:W-:Y:S01]  /*2180*/  @!P1 SYNCS.ARRIVE.TRANS64.A1T0 RZ, [UR21+0xc8], RZ ;  /* 0x0000c8ffffff99a7 */ /* 0x000fe20008100015 */
[----:B------:R-:W-:-:S06]  /*2190*/  UISETP.GT.AND UP0, UPT, UR45, UR44, UPT ;  /* 0x0000002c2d00728c */ /* 0x000fcc000bf04270 */
[----:B-1-3--:R1:W2:Y:S03]  /*21a0*/  SYNCS.PHASECHK.TRANS64.TRYWAIT P0, [UR4+0x40], R0 ;  /* 0x00004000ff0075a7 */ /* 0x00a2a60008001104 */
[----:B------:R-:W-:Y:S05]  /*21b0*/  BRA.U !UP0, `(.L_x_33) ;  /* 0x0000000108bc7547 */ /* 0x000fea000b800000 */
[----:B------:R-:W-:Y:S01]  /*21c0*/  UIADD3 UR13, UPT, UPT, UR46, UR6, URZ ;  /* 0x000000062e0d7290 */ /* 0x000fe2000fffe0ff */
[----:B------:R-:W-:-:S11]  /*21d0*/  UMOV UR4, UR7 ;  /* 0x0000000700047c82 */ /* 0x000fd60008000000 */
.L_x_39:
[----:B------:R-:W-:Y:S01]  /*21e0*/  ULEA UR17, UR4, UR21, 0x3 ;  /* 0x0000001504117291 */ /* 0x000fe2000f8e18ff */
[----:B--2---:R-:W-:Y:S01]  /*21f0*/  @!P3 MOV R2, 0x6000 ;  /* 0x000060000002b802 */ /* 0x004fe20000000f00 */
[----:B--2-4-:R-:W-:Y:S10]  /*2200*/  @P0 BRA `(.L_x_34) ;  /* 0x00000000000c0947 */ /* 0x014ff40003800000 */
[----:B------:R-:W-:-:S04]  /*2210*/  SHF.L.U32 R3, R12, 0x1f, RZ ;  /* 0x0000001f0c037819 */ /* 0x000fc800000006ff */
[----:B------:R-:W2:Y:S02]  /*2220*/  SYNCS.PHASECHK.TRANS64.TRYWAIT P0, [UR17+0x40], R3 ;  /* 0x00004003ff0075a7 */ /* 0x000ea40008001111 */
[----:B--2---:R-:W-:Y:S05]  /*2230*/  @!P0 BRA `(.L_x_35) ;  /* 0x0000006400c88947 */ /* 0x004fea0003800000 */
.L_x_34:
[----:B------:R2:W-:Y:S01]  /*2240*/  @!P3 SYNCS.ARRIVE.TRANS64 RZ, [UR17], R2 ;  /* 0x00000002ffffb9a7 */ /* 0x0005e20008000011 */
[----:B------:R-:W-:-:S04]  /*2250*/  ULOP3.LUT UR5, UR25, 0x2, URZ, 0xfc, !UPT ;  /* 0x0000000219057892 */ /* 0x000fc8000f8efcff */
[----:B------:R-:W-:-:S09]  /*2260*/  UISETP.NE.AND UP0, UPT, UR5, 0x2, UPT ;  /* 0x000000020500788c */ /* 0x000fd2000bf05270 */
[----:B------:R-:W-:Y:S05]  /*2270*/  BRA.U UP0, `(.L_x_36) ;  /* 0x0000000100047547 */ /* 0x000fea000b800000 */
[----:B------:R-:W-:Y:S05]  /*2280*/  BPT.TRAP 0x1 ;  /* 0x000000040000795c */ /* 0x000fea0000300000 */
.L_x_36:
[----:B------:R-:W-:Y:S04]  /*2290*/  BSSY.RECONVERGENT B0, `(.L_x_37) ;  /* 0x0000003000007945 */ /* 0x000fe80003800200 */
[----:B------:R-:W-:Y:S05]  /*22a0*/  @P2 BRA `(.L_x_38) ;  /* 0x0000000000042947 */ /* 0x000fea0003800000 */
[----:B------:R-:W-:Y:S05]  /*22b0*/  BPT.TRAP 0x1 ;  /* 0x000000040000795c */ /* 0x000fea0000300000 */
.L_x_38:
[----:B------:R-:W-:Y:S05]  /*22c0*/  BSYNC.RECONVERGENT B0 ;  /* 0x0000000000007941 */ /* 0x000fea0003800200 */
.L_x_37:
[----:B------:R-:W-:Y:S02]  /*22d0*/  UIADD3 UR5, UPT, UPT, UR4, 0x1, URZ ;  /* 0x0000000104057890 */ /* 0x000fe4000fffe0ff */
[----:B------:R-:W-:Y:S02]  /*22e0*/  UIADD3 UR14, UP1, UPT, UR28, 0x80, URZ ;  /* 0x000000801c0e7890 */ /* 0x000fe4000ff3e0ff */
[----:B------:R-:W-:Y:S02]  /*22f0*/  UISETP.NE.AND UP0, UPT, UR5, 0x8, UPT ;  /* 0x000000080500788c */ /* 0x000fe4000bf05270 */
[----:B------:R-:W-:Y:S02]  /*2300*/  ULEA UR16, UR4, UR38, 0xd ;  /* 0x0000002604107291 */ /* 0x000fe4000f8e68ff */
[----:B------:R-:W-:Y:S02]  /*2310*/  USEL UR8, URZ, 0x1, UP0 ;  /* 0x00000001ff087887 */ /* 0x000fe40008000000 */
[----:B------:R-:W-:-:S02]  /*2320*/  USEL UR7, UR5, URZ, UP0 ;  /* 0x000000ff05077287 */ /* 0x000fc40008000000 */
[----:B------:R-:W-:Y:S02]  /*2330*/  UIADD3 UR22, UP0, UPT, UR28, 0x180, URZ ;  /* 0x000001801c167890 */ /* 0x000fe4000ff1e0ff */
[----:B------:R-:W-:Y:S01]  /*2340*/  ULEA UR5, UR7, UR21, 0x3 ;  /* 0x0000001507057291 */ /* 0x000fe2000f8e18ff */
[----:B------:R-:W-:Y:S01]  /*2350*/  LOP3.LUT R12, R12, UR8, RZ, 0x3c, !PT ;  /* 0x000000080c0c7c12 */ /* 0x000fe2000f8e3cff */
[----:B------:R-:W-:Y:S02]  /*2360*/  ULEA UR8, UR4, UR37, 0xe ;  /* 0x0000002504087291 */ /* 0x000fe4000f8e70ff */
[----:B------:R-:W-:Y:S01]  /*2370*/  USHF.L.U32 UR18, UR6, 0x5, URZ ;  /* 0x0000000506127899 */ /* 0x000fe200080006ff */
[----:B-1----:R-:W-:Y:S01]  /*2380*/  SHF.L.U32 R0, R12, 0x1f, RZ ;  /* 0x0000001f0c007819 */ /* 0x002fe200000006ff */
[----:B------:R-:W-:Y:S02]  /*2390*/  UPRMT UR4, URZ, 0x5410, UR27 ;  /* 0x00005410ff047896 */ /* 0x000fe4000800001b */
[----:B------:R-:W-:Y:S01]  /*23a0*/  UIADD3.X UR15, UPT, UPT, URZ, UR29, URZ, UP1, !UPT ;  /* 0x0000001dff0f7290 */ /* 0x000fe20008ffe4ff */
[----:B------:R3:W4:Y:S01]  /*23b0*/  SYNCS.PHASECHK.TRANS64.TRYWAIT P0, [UR5+0x40], R0 ;  /* 0x00004000ff0075a7 */ /* 0x0007220008001105 */
[----:B------:R-:W-:-:S02]  /*23c0*/  UPRMT UR5, URZ, 0x5410, UR26 ;  /* 0x00005410ff057896 */ /* 0x000fc4000800001a */
[----:B------:R-:W-:Y:S01]  /*23d0*/  UIADD3.X UR23, UPT, UPT, URZ, UR29, URZ, UP0, !UPT ;  /* 0x0000001dff177290 */ /* 0x000fe200087fe4ff */
[----:B------:R-:W-:Y:S01]  /*23e0*/  UMOV UR32, 0x0 ;  /* 0x0000000000207882 */ /* 0x000fe20000000000 */
[----:B------:R-:W-:Y:S01]  /*23f0*/  UMOV UR33, 0x10000000 ;  /* 0x1000000000217882 */ /* 0x000fe20000000000 */
[----:B------:R-:W-:Y:S01]  /*2400*/  UMOV UR19, UR35 ;  /* 0x0000002300137c82 */ /* 0x000fe20008000000 */
[----:B------:R-:W-:Y:S01]  /*2410*/  UMOV UR20, UR36 ;  /* 0x0000002400147c82 */ /* 0x000fe20008000000 */
[----:B------:R-:W-:Y:S01]  /*2420*/  UMOV UR12, UR36 ;  /* 0x00000024000c7c82 */ /* 0x000fe20008000000 */
[----:B------:R-:W-:Y:S01]  /*2430*/  UMOV UR9, UR17 ;  /* 0x0000001100097c82 */ /* 0x000fe20008000000 */
[----:B------:R-:W-:Y:S01]  /*2440*/  UMOV UR10, UR18 ;  /* 0x00000012000a7c82 */ /* 0x000fe20008000000 */
[----:B------:R1:W-:Y:S01]  /*2450*/  UTMALDG.3D.MULTICAST [UR16], [UR14], UR4, desc[UR32] ;  /* 0x000020100e0073b4 */ /* 0x0003e20008011804 */
[----:B------:R-:W-:-:S04]  /*2460*/  UIADD3 UR6, UPT, UPT, UR6, 0x1, URZ ;  /* 0x0000000106067890 */ /* 0x000fc8000fffe0ff */
[----:B------:R-:W-:Y:S01]  /*2470*/  UISETP.NE.AND UP0, UPT, UR6, UR13, UPT ;  /* 0x0000000d0600728c */ /* 0x000fe2000bf05270 */
[----:B------:R3:W-:Y:S01]  /*2480*/  UTMALDG.3D.MULTICAST [UR8], [UR22], UR5, desc[UR32] ;  /* 0x00002008160073b4 */ /* 0x0007e20008011805 */
[----:B-1----:R-:W-:-:S07]  /*2490*/  UMOV UR4, UR7 ;  /* 0x0000000700047c82 */ /* 0x002fce0008000000 */
[----:B---3--:R-:W-:Y:S05]  /*24a0*/  BRA.U UP0, `(.L_x_39) ;  /* 0xfffffffd004c7547 */ /* 0x008fea000b83ffff */
.L_x_33:
[C---:B------:R-:W-:Y:S01]  /*24b0*/  LEA R3, R11.reuse, UR21, 0x3 ;  /* 0x000000150b037c11 */ /* 0x040fe2000f8e18ff */
[----:B------:R-:W-:Y:S01]  /*24c0*/  NOP ;  /* 0x0000000000007918 */ /* 0x000fe20000000000 */
[----:B-1----:R-:W-:Y:S02]  /*24d0*/  SHF.L.U32 R0, R10, 0x1f, RZ ;  /* 0x0000001f0a007819 */ /* 0x002fe400000006ff */
[----:B------:R-:W-:Y:S02]  /*24e0*/  LEA R5, R11, UR21, 0x4 ;  /* 0x000000150b057c11 */ /* 0x000fe4000f8e20ff */
[----:B--2-4-:R-:W1:Y:S02]  /*24f0*/  SYNCS.PHASECHK.TRANS64.TRYWAIT P0, [R3+URZ+0xd0], R0 ;  /* 0x0000d000030075a7 */ /* 0x014e6400080011ff */
[----:B-1----:R-:W-:Y:S05]  /*2500*/  @!P0 BRA `(.L_x_40) ;  /* 0x00000064002c8947 */ /* 0x002fea0003800000 */
.L_x_146:
[----:B------:R-:W2:Y:S01]  /*2510*/  LDS.128 R4, [R5+0x160] ;  /* 0x0001600005047984 */ /* 0x000ea20000000c00 */
[----:B------:R-:W-:Y:S01]  /*2520*/  UISETP.GE.AND UP0, UPT, UR42, 0x1, UPT ;  /* 0x000000012a00788c */ /* 0x000fe2000bf06270 */
[----:B------:R-:W-:Y:S01]  /*2530*/  @!PT LDS RZ, [RZ] ;  /* 0x00000000fffff984 */ /* 0x000fe20000000800 */
[----:B------:R-:W-:Y:S01]  /*2540*/  @!PT LDS RZ, [RZ] ;  /* 0x00000000fffff984 */ /* 0x000fe20000000800 */
[----:B------:R-:W-:Y:S01]  /*2550*/  @!PT LDS RZ, [RZ] ;  /* 0x00000000fffff984 */ /* 0x000fe20000000800 */
[----:B------:R-:W-:Y:S01]  /*2560*/  @!PT LDS RZ, [RZ] ;  /* 0x00000000fffff984 */ /* 0x000fe20000000800 */
[----:B------:R3:W-:Y:S06]  /*2570*/  MEMBAR.ALL.CTA ;  /* 0x0000000000007992 */ /* 0x0007ec0000008000 */
[----:B---3--:R-:W3:Y:S01]  /*2580*/  FENCE.VIEW.ASYNC.S ;  /* 0x00000000000073c6 */ /* 0x008ee20000000000 */
[----:B--2---:R-:W-:-:S13]  /*2590*/  LOP3.LUT P0, RZ, R6, 0x1, RZ, 0xc0, !PT ;  /* 0x0000000106ff7812 */ /* 0x004fda000780c0ff */
[----:B---3--:R-:W-:Y:S01]  /*25a0*/  VOTEU.ANY UP1, P0 ;  /* 0x0000000000ff7886 */ /* 0x008fe20000020100 */
[----:B------:R-:W-:-:S13]  /*25b0*/  PLOP3.LUT P0, PT, PT, PT, UP1, 0x80, 0x8 ;  /* 0x000000000008781c */ /* 0x000fda0003f0f018 */
[----:B-1----:R-:W-:Y:S02]  /*25c0*/  @P0 LOP3.LUT R0, R5, 0xffff, RZ, 0xc0, !PT ;  /* 0x0000ffff05000812 */ /* 0x002fe400078ec0ff */
[----:B------:R-:W-:Y:S02]  /*25d0*/  @P0 MOV R2, R4 ;  /* 0x0000000400020202 */ /* 0x000fe40000000f00 */
[----:B------:R-:W-:Y:S01]  /*25e0*/  @P0 R2UR UR5, R0 ;  /* 0x00000000000502ca */ /* 0x000fe200000e0000 */
[----:B------:R-:W-:Y:S01]  /*25f0*/  VIADD R0, R3, 0xe0 ;  /* 0x000000e003007836 */ /* 0x000fe20000000000 */
[----:B------:R-:W-:Y:S02]  /*2600*/  @P0 SHF.R.U32.HI R4, RZ, 0x10, R5 ;  /* 0x00000010ff040819 */ /* 0x000fe40000011605 */
[----:B------:R-:W-:Y:S02]  /*2610*/  @P0 R2UR UR6, R2 ;  /* 0x00000000020602ca */ /* 0x000fe400000e0000 */
[----:B------:R-:W-:-:S02]  /*2620*/  PRMT R0, RZ, 0x654, R0 ;  /* 0x00000654ff007816 */ /* 0x000fc40000000000 */
[----:B------:R-:W-:Y:S02]  /*2630*/  @P0 R2UR UR4, R4 ;  /* 0x00000000040402ca */ /* 0x000fe400000e0000 */
[----:B------:R1:W-:Y:S03]  /*2640*/  SYNCS.ARRIVE.TRANS64.RED.A1T0 RZ, [R0+URZ], RZ ;  /* 0x000000ff00ff79a7 */ /* 0x0003e600081004ff */
[----:B------:R-:W-:-:S04]  /*2650*/  @UP1 UMOV UR39, UR5 ;  /* 0x0000000500271c82 */ /* 0x000fc80008000000 */
[----:B------:R-:W-:-:S04]  /*2660*/  @UP1 UMOV UR40, UR6 ;  /* 0x0000000600281c82 */ /* 0x000fc80008000000 */
[----:B------:R-:W-:Y:S01]  /*2670*/  @UP1 UMOV UR36, UR4 ;  /* 0x0000000400241c82 */ /* 0x000fe20008000000 */
[----:B------:R-:W-:Y:S05]  /*2680*/  BRA.U !UP0, `(.L_x_41) ;  /* 0x0000000108d47547 */ /* 0x000fea000b800000 */
[----:B------:R-:W2:Y:S01]  /*2690*/  LDCU.128 UR12, c[0x0][0xb10] ;  /* 0x00016200ff0c77ac */ /* 0x000ea20008000c00 */
[----:B------:R-:W3:Y:S01]  /*26a0*/  LDCU UR22, c[0x0][0xb20] ;  /* 0x00016400ff1677ac */ /* 0x000ee20008000800 */
[----:B------:R-:W4:Y:S01]  /*26b0*/  LDCU UR20, c[0x0][0xb0c] ;  /* 0x00016180ff1477ac */ /* 0x000f220008000800 */
[----:B------:R-:W1:Y:S01]  /*26c0*/  LDCU.64 UR8, c[0x0][0xb28] ;  /* 0x00016500ff0877ac */ /* 0x000e620008000a00 */
[----:B------:R-:W-:Y:S02]  /*26d0*/  UISETP.NE.AND UP3, UPT, UR42, 0x1, UPT ;  /* 0x000000012a00788c */ /* 0x000fe4000bf65270 */
[----:B--2---:R-:W-:Y:S02]  /*26e0*/  UIMAD.WIDE.U32 UR10, UR41, UR15, URZ ;  /* 0x0000000f290a72a5 */ /* 0x004fe4000f8e00ff */
[----:B------:R-:W-:Y:S02]  /*26f0*/  UIMAD.WIDE.U32 UR4, UR43, UR12, URZ ;  /* 0x0000000c2b0472a5 */ /* 0x000fe4000f8e00ff */
[----:B------:R-:W-:-:S02]  /*2700*/  UISETP.NE.AND UP0, UPT, UR14, 0x1, UPT ;  /* 0x000000010e00788c */ /* 0x000fc4000bf05270 */
[----:B------:R-:W-:Y:S01]  /*2710*/  UIMAD.WIDE.U32 UR18, UR39, UR15, URZ ;  /* 0x0000000f271272a5 */ /* 0x000fe2000f8e00ff */
[----:B------:R-:W-:Y:S02]  /*2720*/  UMOV UR10, UR11 ;  /* 0x0000000b000a7c82 */ /* 0x000fe40008000000 */
[----:B------:R-:W-:Y:S01]  /*2730*/  UMOV UR4, UR5 ;  /* 0x0000000500047c82 */ /* 0x000fe20008000000 */
[----:B---3--:R-:W-:Y:S02]  /*2740*/  USHF.R.U32.HI UR10, URZ, UR22, UR10 ;  /* 0x00000016ff0a7299 */ /* 0x008fe4000801160a */
[----:B----4-:R-:W-:Y:S02]  /*2750*/  UISETP.NE.AND UP2, UPT, UR20, 0x1, UPT ;  /* 0x000000011400788c */ /* 0x010fe4000bf45270 */
[----:B------:R-:W-:Y:S02]  /*2760*/  USHF.R.U32.HI UR4, URZ, UR13, UR4 ;  /* 0x0000000dff047299 */ /* 0x000fe40008011604 */
[----:B------:R-:W-:-:S02]  /*2770*/  USEL UR5, UR41, UR10, !UP0 ;  /* 0x0000000a29057287 */ /* 0x000fc4000c000000 */
[----:B------:R-:W-:Y:S02]  /*2780*/  USEL UR6, UR43, UR4, !UP2 ;  /* 0x000000042b067287 */ /* 0x000fe4000d000000 */
[----:B-1----:R-:W-:Y:S01]  /*2790*/  UIMAD.WIDE.U32 UR10, UR5, UR8, URZ ;  /* 0x00000008050a72a5 */ /* 0x002fe2000f8e00ff */
[----:B------:R-:W-:Y:S01]  /*27a0*/  UMOV UR4, UR19 ;  /* 0x0000001300047c82 */ /* 0x000fe20008000000 */
[----:B------:R-:W-:Y:S02]  /*27b0*/  UIMAD.WIDE.U32 UR16, UR40, UR12, URZ ;  /* 0x0000000c281072a5 */ /* 0x000fe4000f8e00ff */
[----:B------:R-:W-:-:S03]  /*27c0*/  UIMAD.WIDE.U32 UR18, UR6, UR8, URZ ;  /* 0x00000008061272a5 */ /* 0x000fc6000f8e00ff */
[----:B------:R-:W-:Y:S01]  /*27d0*/  UMOV UR10, UR11 ;  /* 0x0000000b000a7c82 */ /* 0x000fe20008000000 */
[----:B------:R-:W-:Y:S02]  /*27e0*/  USHF.R.U32.HI UR4, URZ, UR22, UR4 ;  /* 0x00000016ff047299 */ /* 0x000fe40008011604 */
[----:B------:R-:W-:Y:S01]  /*27f0*/  @UP3 USHF.R.U32.HI UR5, URZ, UR9, UR10 ;  /* 0x00000009ff053299 */ /* 0x000fe2000801160a */
[----:B------:R-:W-:Y:S01]  /*2800*/  UMOV UR16, UR17 ;  /* 0x0000001100107c82 */ /* 0x000fe20008000000 */
[----:B------:R-:W-:Y:S01]  /*2810*/  UMOV UR18, UR19 ;  /* 0x0000001300127c82 */ /* 0x000fe20008000000 */
[----:B------:R-:W-:Y:S02]  /*2820*/  USHF.R.U32.HI UR13, URZ, UR13, UR16 ;  /* 0x0000000dff0d7299 */ /* 0x000fe40008011610 */
[----:B------:R-:W-:Y:S02]  /*2830*/  USEL UR4, UR39, UR4, !UP0 ;  /* 0x0000000427047287 */ /* 0x000fe4000c000000 */
[----:B------:R-:W-:-:S02]  /*2840*/  @UP3 USHF.R.U32.HI UR6, URZ, UR9, UR18 ;  /* 0x00000009ff063299 */ /* 0x000fc40008011612 */
[----:B------:R-:W-:Y:S02]  /*2850*/  UIMAD UR10, UR42, UR5, URZ ;  /* 0x000000052a0a72a4 */ /* 0x000fe4000f8e02ff */
[----:B------:R-:W-:Y:S02]  /*2860*/  USEL UR5, UR40, UR13, !UP2 ;  /* 0x0000000d28057287 */ /* 0x000fe4000d000000 */
[----:B------:R-:W-:Y:S02]  /*2870*/  UIMAD UR12, UR42, UR6, URZ ;  /* 0x000000062a0c72a4 */ /* 0x000fe4000f8e02ff */
[----:B------:R-:W-:Y:S02]  /*2880*/  UISETP.GE.AND UP0, UPT, UR4, UR10, UPT ;  /* 0x0000000a0400728c */ /* 0x000fe4000bf06270 */
[----:B------:R-:W-:Y:S02]  /*2890*/  UIMAD.WIDE.U32 UR10, UR4, UR8, URZ ;  /* 0x00000008040a72a5 */ /* 0x000fe4000f8e00ff */
[----:B------:R-:W-:-:S02]  /*28a0*/  UISETP.GE.OR UP0, UPT, UR5, UR12, UP0 ;  /* 0x0000000c0500728c */ /* 0x000fc40008706670 */
        /* <DEDUP_REMOVED lines=19> */
.L_x_41:
[----:B------:R-:W2:Y:S02]  /*29e0*/  LDCU UR4, c[0x0][0xb30] ;  /* 0x00016600ff0477ac */ /* 0x000ea40008000800 */
[----:B--2---:R-:W-:-:S09]  /*29f0*/  UISETP.NE.AND UP0, UPT, UR4, 0x1, UPT ;  /* 0x000000010400788c */ /* 0x004fd2000bf05270 */
[----:B------:R-:W-:Y:S05]  /*2a00*/  BRA.U UP0, `(.L_x_42) ;  /* 0x0000000100447547 */ /* 0x000fea000b800000 */
[----:B------:R-:W2:Y:S01]  /*2a10*/  LDCU.128 UR12, c[0x0][0xb10] ;  /* 0x00016200ff0c77ac */ /* 0x000ea20008000c00 */
[----:B------:R-:W3:Y:S01]  /*2a20*/  LDCU UR10, c[0x0][0xb0c] ;  /* 0x00016180ff0a77ac */ /* 0x000ee20008000800 */
[----:B------:R-:W4:Y:S01]  /*2a30*/  LDCU UR6, c[0x0][0xb20] ;  /* 0x00016400ff0677ac */ /* 0x000f220008000800 */
[----:B--2---:R-:W-:Y:S02]  /*2a40*/  UIMAD.WIDE.U32 UR8, UR40, UR12, URZ ;  /* 0x0000000c280872a5 */ /* 0x004fe4000f8e00ff */
[----:B------:R-:W-:Y:S02]  /*2a50*/  UIMAD.WIDE.U32 UR4, UR39, UR15, URZ ;  /* 0x0000000f270472a5 */ /* 0x000fe4000f8e00ff */
[----:B---3--:R-:W-:Y:S02]  /*2a60*/  UISETP.NE.AND UP2, UPT, UR10, 0x1, UPT ;  /* 0x000000010a00788c */ /* 0x008fe4000bf45270 */
[----:B------:R-:W-:Y:S01]  /*2a70*/  UISETP.NE.AND UP0, UPT, UR14, 0x1, UPT ;  /* 0x000000010e00788c */ /* 0x000fe2000bf05270 */
[----:B------:R-:W-:-:S02]  /*2a80*/  UMOV UR8, UR9 ;  /* 0x0000000900087c82 */ /* 0x000fc40008000000 */
[----:B------:R-:W-:Y:S01]  /*2a90*/  UMOV UR4, UR5 ;  /* 0x0000000500047c82 */ /* 0x000fe20008000000 */
[----:B------:R-:W-:Y:S02]  /*2aa0*/  USHF.R.U32.HI UR13, URZ, UR13, UR8 ;  /* 0x0000000dff0d7299 */ /* 0x000fe40008011608 */
[----:B----4-:R-:W-:Y:S02]  /*2ab0*/  USHF.R.U32.HI UR4, URZ, UR6, UR4 ;  /* 0x00000006ff047299 */ /* 0x010fe40008011604 */
[----:B------:R-:W-:Y:S02]  /*2ac0*/  USEL UR5, UR40, UR13, !UP2 ;  /* 0x0000000d28057287 */ /* 0x000fe4000d000000 */
[----:B------:R-:W-:-:S04]  /*2ad0*/  USEL UR4, UR39, UR4, !UP0 ;  /* 0x0000000427047287 */ /* 0x000fc8000c000000 */
[----:B------:R-:W-:Y:S02]  /*2ae0*/  UIADD3 UR6, UPT, UPT, UR5, -UR4, URZ ;  /* 0x8000000405067290 */ /* 0x000fe4000fffe0ff */
[----:B------:R-:W-:Y:S02]  /*2af0*/  UIADD3 UR4, UPT, UPT, -UR5, UR4, URZ ;  /* 0x0000000405047290 */ /* 0x000fe4000fffe1ff */
[----:B------:R-:W-:Y:S02]  /*2b00*/  UIMAD UR39, UR6, UR14, UR39 ;  /* 0x0000000e062772a4 */ /* 0x000fe4000f8e0227 */
[----:B------:R-:W-:-:S12]  /*2b10*/  UIMAD UR40, UR4, UR10, UR40 ;  /* 0x0000000a042872a4 */ /* 0x000fd8000f8e0228 */
.L_x_42:
[----:B------:R-:W-:Y:S01]  /*2b20*/  VIADD R11, R11, 0x1 ;  /* 0x000000010b0b7836 */ /* 0x000fe20000000000 */
[----:B------:R-:W-:Y:S02]  /*2b30*/  R2UR UR5, R71 ;  /* 0x00000000470572ca */ /* 0x000fe400000e0000 */
[----:B------:R-:W-:Y:S02]  /*2b40*/  R2UR UR4, R70 ;  /* 0x00000000460472ca */ /* 0x000fe400000e0000 */
[C---:B------:R-:W-:Y:S02]  /*2b50*/  ISETP.NE.AND P0, PT, R11.reuse, 0x2, PT ;  /* 0x000000020b00780c */ /* 0x040fe40003f05270 */
[----:B------:R-:W-:Y:S02]  /*2b60*/  PLOP3.LUT P1, PT, PT, PT, PT, 0x80, 0x8 ;  /* 0x000000000008781c */ /* 0x000fe40003f2f070 */
[----:B------:R-:W-:Y:S02]  /*2b70*/  SEL R3, RZ, 0x1, P0 ;  /* 0x00000001ff037807 */ /* 0x000fe40000000000 */
[----:B------:R-:W-:-:S02]  /*2b80*/  SEL R11, R11, RZ, P0 ;  /* 0x000000ff0b0b7207 */ /* 0x000fc40000000000 */
[----:B------:R-:W-:Y:S01]  /*2b90*/  LOP3.LUT R10, R10, R3, RZ, 0x3c, !PT ;  /* 0x000000030a0a7212 */ /* 0x000fe200078e3cff */
[----:B------:R-:W-:Y:S02]  /*2ba0*/  UIADD3 UR16, UPT, UPT, UR40, UR5, URZ ;  /* 0x0000000528107290 */ /* 0x000fe4000fffe0ff */
[----:B------:R-:W-:Y:S01]  /*2bb0*/  UIADD3 UR20, UPT, UPT, UR39, UR4, URZ ;  /* 0x0000000427147290 */ /* 0x000fe2000fffe0ff */
[----:B------:R-:W-:Y:S11]  /*2bc0*/  BRA.U UP1, `(.L_x_43) ;  /* 0xfffffff101447547 */ /* 0x000ff6000b83ffff */
[----:B------:R-:W-:Y:S01]  /*2bd0*/  UIADD3 UR21, UPT, UPT, UR21, 0x40, URZ ;  /* 0x0000004015157890 */ /* 0x000fe2000fffe0ff */
[----:B------:R-:W-:-:S03]  /*2be0*/  SHF.L.U32 R3, R12, 0x1f, RZ ;  /* 0x0000001f0c037819 */ /* 0x000fc600000006ff */
[----:B------:R-:W-:-:S09]  /*2bf0*/  ULEA UR4, UR7, UR21, 0x3 ;  /* 0x0000001507047291 */ /* 0x000fd2000f8e18ff */
[----:B------:R-:W2:Y:S02]  /*2c00*/  SYNCS.PHASECHK.TRANS64.TRYWAIT P0, [UR4], R3 ;  /* 0x00000003ff0075a7 */ /* 0x000ea40008001104 */
[----:B--2---:R-:W-:Y:S05]  /*2c10*/  @!P0 BRA `(.L_x_44) ;  /* 0x0000005c007c8947 */ /* 0x004fea0003800000 */
.L_x_148:
[----:B------:R-:W-:-:S04]  /*2c20*/  UIADD3 UR4, UPT, UPT, UR7, 0x1, URZ ;  /* 0x0000000107047890 */ /* 0x000fc8000fffe0ff */
[----:B------:R-:W-:-:S04]  /*2c30*/  UISETP.NE.AND UP0, UPT, UR4, 0x8, UPT ;  /* 0x000000080400788c */ /* 0x000fc8000bf05270 */
[----:B------:R-:W-:Y:S02]  /*2c40*/  USEL UR6, URZ, 0x1, UP0 ;  /* 0x00000001ff067887 */ /* 0x000fe40008000000 */
[----:B------:R-:W-:-:S04]  /*2c50*/  USEL UR4, UR4, URZ, UP0 ;  /* 0x000000ff04047287 */ /* 0x000fc80008000000 */
[----:B------:R-:W-:Y:S01]  /*2c60*/  ULEA UR5, UR4, UR21, 0x3 ;  /* 0x0000001504057291 */ /* 0x000fe2000f8e18ff */
[----:B------:R-:W-:-:S04]  /*2c70*/  LOP3.LUT R2, R12, UR6, RZ, 0x3c, !PT ;  /* 0x000000060c027c12 */ /* 0x000fc8000f8e3cff */
[----:B-1----:R-:W-:-:S04]  /*2c80*/  SHF.L.U32 R3, R2, 0x1f, RZ ;  /* 0x0000001f02037819 */ /* 0x002fc800000006ff */
[----:B------:R-:W1:Y:S02]  /*2c90*/  SYNCS.PHASECHK.TRANS64.TRYWAIT P0, [UR5], R3 ;  /* 0x00000003ff0075a7 */ /* 0x000e640008001105 */
[----:B-1----:R-:W-:Y:S05]  /*2ca0*/  @!P0 BRA `(.L_x_45) ;  /* 0x0000005c00708947 */ /* 0x002fea0003800000 */
.L_x_150:
        /* <DEDUP_REMOVED lines=9> */
.L_x_152:
        /* <DEDUP_REMOVED lines=9> */
.L_x_154:
        /* <DEDUP_REMOVED lines=9> */
.L_x_156:
        /* <DEDUP_REMOVED lines=9> */
.L_x_158:
        /* <DEDUP_REMOVED lines=9> */
.L_x_160:
[----:B------:R-:W-:-:S04]  /*2f80*/  UIADD3 UR4, UPT, UPT, UR4, 0x1, URZ ;  /* 0x0000000104047890 */ /* 0x000fc8000fffe0ff */
[----:B------:R-:W-:-:S04]  /*2f90*/  UISETP.NE.AND UP0, UPT, UR4, 0x8, UPT ;  /* 0x000000080400788c */ /* 0x000fc8000bf05270 */
[----:B------:R-:W-:Y:S02]  /*2fa0*/  USEL UR5, URZ, 0x1, UP0 ;  /* 0x00000001ff057887 */ /* 0x000fe40008000000 */
[----:B------:R-:W-:-:S04]  /*2fb0*/  USEL UR4, UR4, URZ, UP0 ;  /* 0x000000ff04047287 */ /* 0x000fc80008000000 */
[----:B------:R-:W-:Y:S01]  /*2fc0*/  ULEA UR4, UR4, UR21, 0x3 ;  /* 0x0000001504047291 */ /* 0x000fe2000f8e18ff */
[----:B-1----:R-:W-:-:S04]  /*2fd0*/  LOP3.LUT R3, R2, UR5, RZ, 0x3c, !PT ;  /* 0x0000000502037c12 */ /* 0x002fc8000f8e3cff */
[----:B------:R-:W-:Y:S01]  /*2fe0*/  SHF.L.U32 R3, R3, 0x1f, RZ ;  /* 0x0000001f03037819 */ /* 0x000fe200000006ff */
[----:B------:R-:W-:-:S07]  /*2ff0*/  IMAD.U32 R0, RZ, RZ, UR4 ;  /* 0x00000004ff007e24 */ /* 0x000fce000f8e00ff */
.L_x_51:
[----:B-1----:R1:W2:Y:S02]  /*3000*/  SYNCS.PHASECHK.TRANS64.TRYWAIT P0, [R0+URZ], R3 ;  /* 0x00000003000075a7 */ /* 0x0022a400080011ff */
[----:B--2---:R-:W-:Y:S05]  /*3010*/  @!P0 NANOSLEEP.SYNCS 0x989680 ;  /* 0x009896800000895d */ /* 0x004fea0003900000 */
[----:B------:R-:W2:Y:S02]  /*3020*/  @!P0 SYNCS.PHASECHK.TRANS64 P0, [R0+URZ], R3 ;  /* 0x00000003000085a7 */ /* 0x000ea400080010ff */
[----:B--2---:R-:W-:Y:S05]  /*3030*/  @P0 EXIT ;  /* 0x000000000000094d */ /* 0x004fea0003800000 */
[----:B------:R-:W-:Y:S05]  /*3040*/  BRA `(.L_x_51) ;  /* 0xfffffffc00ec7947 */ /* 0x000fea000383ffff */
.L_x_23:
[----:B------:R-:W1:Y:S02]  /*3050*/  S2UR UR4, SR_CgaCtaId ;  /* 0x00000000000479c3 */ /* 0x000e640000008800 */
[----:B-1----:R-:W-:-:S04]  /*3060*/  UISETP.NE.AND UP0, UPT, UR4, URZ, UPT ;  /* 0x000000ff0400728c */ /* 0x002fc8000bf05270 */
[----:B------:R-:W-:-:S09]  /*3070*/  UISETP.NE.OR UP0, UPT, UR17, 0x1, UP0 ;  /* 0x000000011100788c */ /* 0x000fd20008705670 */
[----:B------:R-:W-:Y:S05]  /*3080*/  BRA.U UP0, `(.L_x_52) ;  /* 0x00000005004c7547 */ /* 0x000fea000b800000 */
[----:B------:R-:W1:Y:S01]  /*3090*/  S2UR UR5, SR_CgaCtaId ;  /* 0x00000000000579c3 */ /* 0x000e620000008800 */
[----:B------:R-:W-:Y:S01]  /*30a0*/  UMOV UR4, 0x400 ;  /* 0x0000040000047882 */ /* 0x000fe20000000000 */
[----:B------:R-:W-:Y:S01]  /*30b0*/  ISETP.GE.U32.AND P2, PT, R0, 0x10, PT ;  /* 0x000000100000780c */ /* 0x000fe20003f46070 */
[----:B------:R-:W-:Y:S01]  /*30c0*/  IMAD.MOV.U32 R12, RZ, RZ, 0x1 ;  /* 0x00000001ff0c7424 */ /* 0x000fe200078e00ff */
[----:B------:R-:W-:Y:S02]  /*30d0*/  CS2R R10, SRZ ;  /* 0x00000000000a7805 */ /* 0x000fe4000001ff00 */
[----:B------:R-:W-:Y:S01]  /*30e0*/  CS2R R8, SRZ ;  /* 0x0000000000087805 */ /* 0x000fe2000001ff00 */
[----:B-1----:R-:W-:-:S03]  /*30f0*/  ULEA UR6, UR5, UR4, 0x18 ;  /* 0x0000000405067291 */ /* 0x002fc6000f8ec0ff */
[----:B------:R-:W-:-:S09]  /*3100*/  UMOV UR5, URZ ;  /* 0x000000ff00057c82 */ /* 0x000fd20008000000 */
.L_x_56:
[----:B------:R-:W-:Y:S02]  /*3110*/  LEA R2, R8, UR6, 0x3 ;  /* 0x0000000608027c11 */ /* 0x000fe4000f8e18ff */
[----:B------:R-:W-:-:S03]  /*3120*/  SHF.L.U32 R5, R9, 0x1f, RZ ;  /* 0x0000001f09057819 */ /* 0x000fc600000006ff */
[----:B------:R-:W-:Y:S01]  /*3130*/  VIADD R4, R2, 0x140 ;  /* 0x0000014002047836 */ /* 0x000fe20000000000 */
[----:B------:R-:W1:Y:S02]  /*3140*/  SYNCS.PHASECHK.TRANS64.TRYWAIT P0, [R2+URZ+0x130], R5 ;  /* 0x00013005020075a7 */ /* 0x000e6400080011ff */
[----:B-1----:R-:W-:Y:S05]  /*3150*/  @!P0 BRA `(.L_x_53) ;  /* 0x0000005800d48947 */ /* 0x002fea0003800000 */
.L_x_161:
[----:B------:R-:W-:Y:S01]  /*3160*/  ULEA UR4, UR5, UR6, 0x3 ;  /* 0x0000000605047291 */ /* 0x000fe2000f8e18ff */
[----:B------:R-:W-:Y:S02]  /*3170*/  PRMT R4, RZ, 0x654, R4 ;  /* 0x00000654ff047816 */ /* 0x000fe40000000004 */
[----:B-1----:R-:W-:Y:S01]  /*3180*/  SHF.L.U32 R5, R12, 0x1f, RZ ;  /* 0x0000001f0c057819 */ /* 0x002fe200000006ff */
[----:B------:R-:W-:Y:S01]  /*3190*/  UIADD3 UR7, UPT, UPT, UR4, 0xd0, URZ ;  /* 0x000000d004077890 */ /* 0x000fe2000fffe0ff */
[----:B------:R1:W-:Y:S05]  /*31a0*/  SYNCS.ARRIVE.TRANS64.RED.A1T0 RZ, [R4+URZ], RZ ;  /* 0x000000ff04ff79a7 */ /* 0x0003ea00081004ff */
[----:B------:R-:W-:Y:S01]  /*31b0*/  IMAD.U32 R7, RZ, RZ, UR7 ;  /* 0x00000007ff077e24 */ /* 0x000fe2000f8e00ff */
[----:B------:R-:W2:Y:S04]  /*31c0*/  SYNCS.PHASECHK.TRANS64.TRYWAIT P0, [UR4+0xe0], R5 ;  /* 0x0000e005ff0075a7 */ /* 0x000ea80008001104 */
[----:B------:R-:W-:Y:S01]  /*31d0*/  PRMT R6, R0, 0x654, R7 ;  /* 0x0000065400067816 */ /* 0x000fe20000000007 */
[----:B-1----:R-:W-:Y:S01]  /*31e0*/  @!P2 IMAD.MOV.U32 R4, RZ, RZ, 0x10 ;  /* 0x00000010ff04a424 */ /* 0x002fe200078e00ff */
[----:B--2---:R-:W-:Y:S06]  /*31f0*/  @!P0 BRA `(.L_x_54) ;  /* 0x0000005800c08947 */ /* 0x004fec0003800000 */
.L_x_163:
[----:B------:R-:W-:Y:S01]  /*3200*/  ULEA UR8, UR5, UR6, 0x4 ;  /* 0x0000000605087291 */ /* 0x000fe2000f8e20ff */
[----:B------:R-:W-:Y:S01]  /*3210*/  SEL R3, R6, R3, !P2 ;  /* 0x0000000306037207 */ /* 0x000fe20005000000 */
[----:B------:R-:W-:Y:S01]  /*3220*/  UIADD3 UR9, UPT, UPT, UR4, 0xd0, URZ ;  /* 0x000000d004097890 */ /* 0x000fe2000fffe0ff */
[----:B-1----:R-:W-:Y:S01]  /*3230*/  LEA R2, R11, UR6, 0x3 ;  /* 0x000000060b027c11 */ /* 0x002fe2000f8e18ff */
[----:B------:R-:W-:Y:S01]  /*3240*/  UIADD3 UR8, UPT, UPT, UR8, 0x160, URZ ;  /* 0x0000016008087890 */ /* 0x000fe2000fffe0ff */
[----:B------:R-:W-:Y:S01]  /*3250*/  SHF.L.U32 R5, R10, 0x1f, RZ ;  /* 0x0000001f0a057819 */ /* 0x000fe200000006ff */
[----:B------:R1:W-:Y:S01]  /*3260*/  @!P2 SYNCS.ARRIVE.TRANS64.RED RZ, [R3+URZ], R4 ;  /* 0x0000000403ffa9a7 */ /* 0x0003e200080004ff */
[----:B------:R-:W-:Y:S01]  /*3270*/  UIADD3 UR4, UPT, UPT, UR5, 0x1, URZ ;  /* 0x0000000105047890 */ /* 0x000fe2000fffe0ff */
[----:B------:R-:W-:-:S03]  /*3280*/  VIADD R8, R8, 0x1 ;  /* 0x0000000108087836 */ /* 0x000fc60000000000 */
[----:B------:R-:W-:Y:S02]  /*3290*/  UISETP.NE.AND UP0, UPT, UR4, 0x2, UPT ;  /* 0x000000020400788c */ /* 0x000fe4000bf05270 */
[----:B------:R-:W-:Y:S06]  /*32a0*/  UGETNEXTWORKID.BROADCAST [UR8], [UR9] ;  /* 0x00000000080073ca */ /* 0x000fec0008000100 */
[----:B------:R-:W-:Y:S01]  /*32b0*/  USEL UR7, URZ, 0x1, UP0 ;  /* 0x00000001ff077887 */ /* 0x000fe20008000000 */
[----:B------:R-:W-:Y:S01]  /*32c0*/  ISETP.NE.AND P0, PT, R8, 0x2, PT ;  /* 0x000000020800780c */ /* 0x000fe20003f05270 */
[----:B------:R-:W-:Y:S01]  /*32d0*/  USEL UR5, UR4, URZ, UP0 ;  /* 0x000000ff04057287 */ /* 0x000fe20008000000 */
[----:B------:R-:W2:Y:S03]  /*32e0*/  SYNCS.PHASECHK.TRANS64.TRYWAIT P1, [R2+URZ+0xd0], R5 ;  /* 0x0000d005020075a7 */ /* 0x000ea600080211ff */
[----:B------:R-:W-:Y:S01]  /*32f0*/  LOP3.LUT R12, R12, UR7, RZ, 0x3c, !PT ;  /* 0x000000070c0c7c12 */ /* 0x000fe2000f8e3cff */
[----:B-12---:R-:W-:Y:S07]  /*3300*/  @!P1 BRA `(.L_x_55) ;  /* 0x0000005800949947 */ /* 0x006fee0003800000 */
.L_x_164:
[C---:B------:R-:W-:Y:S01]  /*3310*/  LEA R4, R11.reuse, UR6, 0x4 ;  /* 0x000000060b047c11 */ /* 0x040fe2000f8e20ff */
[----:B-1----:R-:W-:Y:S01]  /*3320*/  VIADD R2, R2, 0xe0 ;  /* 0x000000e002027836 */ /* 0x002fe20000000000 */
[----:B------:R-:W-:Y:S01]  /*3330*/  SEL R8, R8, RZ, P0 ;  /* 0x000000ff08087207 */ /* 0x000fe20000000000 */
[----:B------:R-:W-:-:S03]  /*3340*/  VIADD R11, R11, 0x1 ;  /* 0x000000010b0b7836 */ /* 0x000fc60000000000 */
[----:B------:R-:W1:Y:S01]  /*3350*/  LDS.128 R4, [R4+0x160] ;  /* 0x0001600004047984 */ /* 0x000e620000000c00 */
[----:B------:R-:W-:Y:S02]  /*3360*/  PRMT R2, RZ, 0x654, R2 ;  /* 0x00000654ff027816 */ /* 0x000fe40000000002 */
[C---:B------:R-:W-:Y:S01]  /*3370*/  ISETP.NE.AND P1, PT, R11.reuse, 0x2, PT ;  /* 0x000000020b00780c */ /* 0x040fe20003f25270 */
[----:B------:R-:W-:Y:S01]  /*3380*/  @!PT LDS RZ, [RZ] ;  /* 0x00000000fffff984 */ /* 0x000fe20000000800 */
[----:B------:R-:W-:Y:S01]  /*3390*/  @!PT LDS RZ, [RZ] ;  /* 0x00000000fffff984 */ /* 0x000fe20000000800 */
[----:B------:R-:W-:Y:S01]  /*33a0*/  @!PT LDS RZ, [RZ] ;  /* 0x00000000fffff984 */ /* 0x000fe20000000800 */
[----:B------:R-:W-:Y:S01]  /*33b0*/  @!PT LDS RZ, [RZ] ;  /* 0x00000000fffff984 */ /* 0x000fe20000000800 */
[----:B------:R2:W-:Y:S06]  /*33c0*/  MEMBAR.ALL.CTA ;  /* 0x0000000000007992 */ /* 0x0005ec0000008000 */
[----:B--2---:R-:W2:Y:S01]  /*33d0*/  FENCE.VIEW.ASYNC.S ;  /* 0x00000000000073c6 */ /* 0x004ea20000000000 */
[----:B------:R-:W-:Y:S01]  /*33e0*/  SEL R11, R11, RZ, P1 ;  /* 0x000000ff0b0b7207 */ /* 0x000fe20000800000 */
[----:B--2---:R2:W-:Y:S01]  /*33f0*/  SYNCS.ARRIVE.TRANS64.RED.A1T0 RZ, [R2+URZ], RZ ;  /* 0x000000ff02ff79a7 */ /* 0x0045e200081004ff */
[----:B-1----:R-:W-:-:S02]  /*3400*/  LOP3.LUT P3, RZ, R6, 0x1, RZ, 0xc0, !PT ;  /* 0x0000000106ff7812 */ /* 0x002fc4000786c0ff */
[----:B------:R-:W-:-:S04]  /*3410*/  SEL R5, RZ, 0x1, P1 ;  /* 0x00000001ff057807 */ /* 0x000fc80000800000 */
[----:B------:R-:W-:Y:S02]  /*3420*/  LOP3.LUT R10, R10, R5, RZ, 0x3c, !PT ;  /* 0x000000050a0a7212 */ /* 0x000fe400078e3cff */
[----:B--2---:R-:W-:-:S04]  /*3430*/  SEL R2, RZ, 0x1, P0 ;  /* 0x00000001ff027807 */ /* 0x004fc80000000000 */
[----:B------:R-:W-:Y:S01]  /*3440*/  LOP3.LUT R9, R9, R2, RZ, 0x3c, !PT ;  /* 0x0000000209097212 */ /* 0x000fe200078e3cff */
[----:B------:R-:W-:Y:S06]  /*3450*/  @P3 BRA `(.L_x_56) ;  /* 0xfffffffc002c3947 */ /* 0x000fec000383ffff */
[----:B------:R-:W-:Y:S01]  /*3460*/  ULEA UR4, UR5, UR6, 0x3 ;  /* 0x0000000605047291 */ /* 0x000fe2000f8e18ff */
[----:B------:R-:W-:-:S08]  /*3470*/  SHF.L.U32 R3, R12, 0x1f, RZ ;  /* 0x0000001f0c037819 */ /* 0x000fd000000006ff */
[----:B------:R-:W1:Y:S02]  /*3480*/  SYNCS.PHASECHK.TRANS64 P0, [UR4+0xe0], R3 ;  /* 0x0000e003ff0075a7 */ /* 0x000e640008001004 */
[----:B-1----:R-:W-:Y:S05]  /*3490*/  @P0 BRA `(.L_x_57) ;  /* 0x0000000000080947 */ /* 0x002fea0003800000 */
[----:B------:R-:W1:Y:S02]  /*34a0*/  SYNCS.PHASECHK.TRANS64.TRYWAIT P0, [UR4+0xe0], R3 ;  /* 0x0000e003ff0075a7 */ /* 0x000e640008001104 */
[----:B-1----:R-:W-:Y:S05]  /*34b0*/  @!P0 BRA `(.L_x_58) ;  /* 0x00000058003c8947 */ /* 0x002fea0003800000 */
.L_x_57:
[----:B------:R-:W-:-:S04]  /*34c0*/  UIADD3 UR7, UPT, UPT, UR5, 0x1, URZ ;  /* 0x0000000105077890 */ /* 0x000fc8000fffe0ff */
[----:B------:R-:W-:-:S04]  /*34d0*/  UISETP.NE.AND UP0, UPT, UR7, 0x2, UPT ;  /* 0x000000020700788c */ /* 0x000fc8000bf05270 */
[----:B------:R-:W-:Y:S02]  /*34e0*/  USEL UR8, URZ, 0x1, UP0 ;  /* 0x00000001ff087887 */ /* 0x000fe40008000000 */
[----:B------:R-:W-:-:S04]  /*34f0*/  USEL UR7, UR7, URZ, UP0 ;  /* 0x000000ff07077287 */ /* 0x000fc80008000000 */
[----:B------:R-:W-:Y:S01]  /*3500*/  ULEA UR7, UR7, UR6, 0x3 ;  /* 0x0000000607077291 */ /* 0x000fe2000f8e18ff */
[----:B-1----:R-:W-:-:S04]  /*3510*/  LOP3.LUT R3, R12, UR8, RZ, 0x3c, !PT ;  /* 0x000000080c037c12 */ /* 0x002fc8000f8e3cff */
[----:B------:R-:W-:-:S04]  /*3520*/  SHF.L.U32 R0, R3, 0x1f, RZ ;  /* 0x0000001f03007819 */ /* 0x000fc800000006ff */
[----:B------:R-:W1:Y:S02]  /*3530*/  SYNCS.PHASECHK.TRANS64 P0, [UR7+0xe0], R0 ;  /* 0x0000e000ff0075a7 */ /* 0x000e640008001007 */
[----:B-1----:R-:W-:Y:S05]  /*3540*/  @P0 EXIT ;  /* 0x000000000000094d */ /* 0x002fea0003800000 */
[----:B------:R-:W-:Y:S02]  /*3550*/  SHF.L.U32 R3, R3, 0x1f, RZ ;  /* 0x0000001f03037819 */ /* 0x000fe400000006ff */
[----:B------:R-:W-:-:S07]  /*3560*/  MOV R0, UR7 ;  /* 0x0000000700007c02 */ /* 0x000fce0008000f00 */
.L_x_59:
[----:B-1----:R1:W2:Y:S02]  /*3570*/  SYNCS.PHASECHK.TRANS64.TRYWAIT P0, [R0+URZ+0xe0], R3 ;  /* 0x0000e003000075a7 */ /* 0x0022a400080011ff */
[----:B--2---:R-:W-:Y:S05]  /*3580*/  @!P0 NANOSLEEP.SYNCS 0x989680 ;  /* 0x009896800000895d */ /* 0x004fea0003900000 */
[----:B------:R-:W2:Y:S02]  /*3590*/  @!P0 SYNCS.PHASECHK.TRANS64 P0, [R0+URZ+0xe0], R3 ;  /* 0x0000e003000085a7 */ /* 0x000ea400080010ff */
[----:B--2---:R-:W-:Y:S05]  /*35a0*/  @P0 EXIT ;  /* 0x000000000000094d */ /* 0x004fea0003800000 */
[----:B------:R-:W-:Y:S05]  /*35b0*/  BRA `(.L_x_59) ;  /* 0xfffffffc00ec7947 */ /* 0x000fea000383ffff */
.L_x_52:
[----:B------:R-:W-:Y:S05]  /*35c0*/  BRA.U UP4, `(.L_x_60) ;  /* 0x0000000d04d87547 */ /* 0x000fea000b800000 */
[----:B------:R-:W1:Y:S01]  /*35d0*/  S2UR UR7, SR_CgaCtaId ;  /* 0x00000000000779c3 */ /* 0x000e620000008800 */
[----:B------:R-:W-:Y:S01]  /*35e0*/  UMOV UR4, 0x40 ;  /* 0x0000004000047882 */ /* 0x000fe20000000000 */
[----:B------:R-:W-:Y:S01]  /*35f0*/  NOP ;  /* 0x0000000000007918 */ /* 0x000fe20000000000 */
[----:B------:R-:W-:Y:S01]  /*3600*/  UMOV UR6, 0x400 ;  /* 0x0000040000067882 */ /* 0x000fe20000000000 */
[----:B-1----:R-:W-:Y:S02]  /*3610*/  ULEA UR5, UR7, UR4, 0x18 ;  /* 0x0000000407057291 */ /* 0x002fe4000f8ec0ff */
[----:B------:R-:W-:-:S07]  /*3620*/  ULEA UR6, UR7, UR6, 0x18 ;  /* 0x0000000607067291 */ /* 0x000fce000f8ec0ff */
[----:B------:R-:W1:Y:S02]  /*3630*/  LDS.U8 R0, [UR5+0x1c] ;  /* 0x00001c05ff007984 */ /* 0x000e640008000000 */
[----:B-1----:R-:W-:-:S13]  /*3640*/  ISETP.NE.AND P0, PT, R0, RZ, PT ;  /* 0x000000ff0000720c */ /* 0x002fda0003f05270 */
[----:B------:R-:W-:Y:S05]  /*3650*/  @P0 BRA `(.L_x_61) ;  /* 0x0000000000580947 */ /* 0x000fea0003800000 */
[----:B------:R-:W-:-:S13]  /*3660*/  ELECT P0, URZ, PT ;  /* 0x0000000000ff782f */ /* 0x000fda0003800000 */
[----:B------:R-:W-:Y:S05]  /*3670*/  @!P0 BRA `(.L_x_62) ;  /* 0x0000000000608947 */ /* 0x000fea0003800000 */
[----:B------:R-:W-:Y:S01]  /*3680*/  UMOV UR4, 0x10 ;  /* 0x0000001000047882 */ /* 0x000fe20000000000 */
[----:B------:R-:W-:Y:S01]  /*3690*/  HFMA2 R0, -RZ, RZ, 0, 5.9604644775390625e-08 ;  /* 0x00000001ff007431 */ /* 0x000fe200000001ff */
[----:B------:R-:W-:-:S03]  /*36a0*/  MOV R3, 0xffff ;  /* 0x0000ffff00037802 */ /* 0x000fc60000000f00 */
[----:B------:R-:W-:Y:S04]  /*36b0*/  DEPBAR.LE SB1, 0x36 ;  /* 0x00009d800000791a */ /* 0x000fe80000000000 */
[----:B------:R-:W1:Y:S02]  /*36c0*/  UTCATOMSWS.FIND_AND_SET.ALIGN UP0, UR4, UR4 ;  /* 0x00000004000475e3 */ /* 0x000e640008000800 */
[----:B-1----:R-:W-:Y:S01]  /*36d0*/  MOV R4, UR4 ;  /* 0x0000000400047c02 */ /* 0x002fe20008000f00 */
[----:B------:R-:W-:Y:S06]  /*36e0*/  BRA.U UP0, `(.L_x_63) ;  /* 0x0000000100187547 */ /* 0x000fec000b800000 */
.L_x_64:
[----:B------:R-:W-:Y:S05]  /*36f0*/  NANOSLEEP 0x64 ;  /* 0x000000640000795d */ /* 0x000fea0003800000 */
[----:B------:R-:W-:-:S05]  /*3700*/  UMOV UR4, 0x10 ;  /* 0x0000001000047882 */ /* 0x000fca0000000000 */
[----:B------:R-:W-:Y:S04]  /*3710*/  DEPBAR.LE SB1, 0x36 ;  /* 0x00009d800000791a */ /* 0x000fe80000000000 */
[----:B------:R-:W1:Y:S02]  /*3720*/  UTCATOMSWS.FIND_AND_SET.ALIGN UP0, UR4, UR4 ;  /* 0x00000004000475e3 */ /* 0x000e640008000800 */
[----:B-1----:R-:W-:Y:S01]  /*3730*/  MOV R4, UR4 ;  /* 0x0000000400047c02 */ /* 0x002fe20008000f00 */
[----:B------:R-:W-:Y:S05]  /*3740*/  BRA.U !UP0, `(.L_x_64) ;  /* 0xfffffffd08e87547 */ /* 0x000fea000b83ffff */
.L_x_63:
[-C--:B------:R-:W-:Y:S02]  /*3750*/  SHF.L.U32 R3, R3, R4.reuse, RZ ;  /* 0x0000000403037219 */ /* 0x080fe400000006ff */
[----:B------:R-:W-:Y:S01]  /*3760*/  SHF.L.U32 R0, R0, R4, RZ ;  /* 0x0000000400007219 */ /* 0x000fe200000006ff */
[----:B------:R-:W-:Y:S02]  /*3770*/  IMAD.SHL.U32 R4, R4, 0x20, RZ ;  /* 0x0000002004047824 */ /* 0x000fe400078e00ff */
[----:B------:R1:W-:Y:S04]  /*3780*/  ATOMS.OR RZ, [UR5+0x14], R3 ;  /* 0x00001403ffff798c */ /* 0x0003e8000b000005 */
[----:B------:R1:W-:Y:S04]  /*3790*/  ATOMS.OR RZ, [UR5+0x18], R0 ;  /* 0x00001800ffff798c */ /* 0x0003e8000b000005 */
[----:B------:R1:W-:Y:S01]  /*37a0*/  STS [UR6+0x180], R4 ;  /* 0x00018004ff007988 */ /* 0x0003e20008000806 */
[----:B------:R-:W-:Y:S05]  /*37b0*/  BRA `(.L_x_62) ;  /* 0x0000000000107947 */ /* 0x000fea0003800000 */
.L_x_61:
[----:B------:R-:W-:Y:S02]  /*37c0*/  MOV R0, 0xffffffff ;  /* 0xffffffff00007802 */ /* 0x000fe40000000f00 */
[----:B------:R-:W-:-:S03]  /*37d0*/  MOV R4, 0x3800 ;  /* 0x0000380000047802 */ /* 0x000fc60000000f00 */
[----:B------:R1:W-:Y:S04]  /*37e0*/  STS [UR6+0x180], R0 ;  /* 0x00018000ff007988 */ /* 0x0003e80008000806 */
[----:B-1---5:R-:W-:Y:S05]  /*37f0*/  CALL.REL.NOINC `($__internal_1_$__cuda_sm10x_tcgen05_guardrail_trap_phase_invalid_during_alloc) ;  /* 0x0000005c00847944 */ /* 0x022fea0003c00000 */
.L_x_62:
[----:B------:R-:W-:Y:S05]  /*3800*/  WARPSYNC.ALL ;  /* 0x0000000000007948 */ /* 0x000fea0003800000 */
[----:B------:R-:W2:Y:S01]  /*3810*/  S2UR UR4, SR_CgaCtaId ;  /* 0x00000000000479c3 */ /* 0x000ea20000008800 */
[----:B------:R-:W-:Y:S01]  /*3820*/  UMOV UR26, 0x400 ;  /* 0x00000400001a7882 */ /* 0x000fe20000000000 */
[----:B------:R-:W-:-:S06]  /*3830*/  NOP ;  /* 0x0000000000007918 */ /* 0x000fcc0000000000 */
[----:B------:R-:W-:Y:S06]  /*3840*/  BAR.ARV 0x6, 0xa0 ;  /* 0x0182800000007b1d */ /* 0x000fec0000002000 */
[----:B------:R-:W3:Y:S01]  /*3850*/  LDCU UR5, c[0x0][0x38c] ;  /* 0x00007180ff0577ac */ /* 0x000ee20008000800 */
[----:B------:R-:W-:Y:S01]  /*3860*/  LOP3.LUT R2, R2, 0xffff, RZ, 0xc0, !PT ;  /* 0x0000ffff02027812 */ /* 0x000fe200078ec0ff */
[----:B------:R-:W-:Y:S01]  /*3870*/  IMAD.MOV.U32 R11, RZ, RZ, 0x1 ;  /* 0x00000001ff0b7424 */ /* 0x000fe200078e00ff */
[----:B------:R-:W-:Y:S01]  /*3880*/  CS2R R8, SRZ ;  /* 0x0000000000087805 */ /* 0x000fe2000001ff00 */
[----:B------:R-:W4:Y:S01]  /*3890*/  LDCU UR7, c[0x0][0x38c] ;  /* 0x00007180ff0777ac */ /* 0x000f220008000800 */
[----:B------:R-:W-:Y:S01]  /*38a0*/  R2UR UR27, R2 ;  /* 0x00000000021b72ca */ /* 0x000fe200000e0000 */
[----:B------:R-:W-:Y:S01]  /*38b0*/  IMAD.MOV.U32 R10, RZ, RZ, RZ ;  /* 0x000000ffff0a7224 */ /* 0x000fe200078e00ff */
[----:B------:R-:W-:Y:S01]  /*38c0*/  UMOV UR30, URZ ;  /* 0x000000ff001e7c82 */ /* 0x000fe20008000000 */
[----:B------:R-:W-:Y:S01]  /*38d0*/  UMOV UR24, URZ ;  /* 0x000000ff00187c82 */ /* 0x000fe20008000000 */
[----:B--2---:R-:W-:Y:S01]  /*38e0*/  ULEA UR26, UR4, UR26, 0x18 ;  /* 0x0000001a041a7291 */ /* 0x004fe2000f8ec0ff */
[----:B------:R-:W-:Y:S01]  /*38f0*/  UMOV UR38, 0x0 ;  /* 0x0000000000267882 */ /* 0x000fe20000000000 */
[----:B------:R-:W-:-:S02]  /*3900*/  UMOV UR39, 0x4200910 ;  /* 0x0420091000277882 */ /* 0x000fc40000000000 */
[----:B------:R-:W-:Y:S02]  /*3910*/  UIADD3 UR4, UPT, UPT, UR26, 0x8800, URZ ;  /* 0x000088001a047890 */ /* 0x000fe4000fffe0ff */
[----:B------:R-:W-:Y:S02]  /*3920*/  UIADD3 UR6, UPT, UPT, UR26, 0x18800, URZ ;  /* 0x000188001a067890 */ /* 0x000fe4000fffe0ff */
[----:B---3--:R-:W-:Y:S01]  /*3930*/  UIADD3 UR5, UPT, UPT, UR5, 0x1f, URZ ;  /* 0x0000001f05057890 */ /* 0x008fe2000fffe0ff */
[----:B-1----:R-:W1:Y:S01]  /*3940*/  LDS R0, [UR26+0x180] ;  /* 0x0001801aff007984 */ /* 0x002e620008000800 */
[----:B------:R-:W-:Y:S01]  /*3950*/  UMOV UR36, 0x0 ;  /* 0x0000000000247882 */ /* 0x000fe20000000000 */
[----:B------:R-:W-:Y:S01]  /*3960*/  UMOV UR37, 0x4200910 ;  /* 0x0420091000257882 */ /* 0x000fe20000000000 */
[----:B------:R-:W-:Y:S02]  /*3970*/  USHF.R.S32.HI UR40, URZ, 0x1f, UR5 ;  /* 0x0000001fff287899 */ /* 0x000fe40008011405 */
[----:B----4-:R-:W-:-:S02]  /*3980*/  UISETP.GE.AND UP4, UPT, UR7, 0x1, UPT ;  /* 0x000000010700788c */ /* 0x010fc4000bf86270 */
[----:B------:R-:W-:Y:S02]  /*3990*/  ULEA.HI UR40, UR40, UR5, URZ, 0x5 ;  /* 0x0000000528287291 */ /* 0x000fe4000f8f28ff */
[----:B------:R-:W-:Y:S02]  /*39a0*/  USHF.R.U32.HI UR5, URZ, 0x4, UR4 ;  /* 0x00000004ff057899 */ /* 0x000fe40008011604 */
[----:B------:R-:W-:Y:S02]  /*39b0*/  USHF.R.S32.HI UR40, URZ, 0x5, UR40 ;  /* 0x00000005ff287899 */ /* 0x000fe40008011428 */
[----:B------:R-:W-:Y:S02]  /*39c0*/  USHF.R.U32.HI UR4, URZ, 0x4, UR6 ;  /* 0x00000004ff047899 */ /* 0x000fe40008011606 */
[----:B------:R-:W-:Y:S02]  /*39d0*/  UISETP.LT.AND UP0, UPT, UR40, 0x1, UPT ;  /* 0x000000012800788c */ /* 0x000fe4000bf01270 */
[----:B------:R-:W-:-:S02]  /*39e0*/  ULOP3.LUT UR5, UR5, 0x3fff, URZ, 0xc0, !UPT ;  /* 0x00003fff05057892 */ /* 0x000fc4000f8ec0ff */
[----:B------:R-:W-:Y:S02]  /*39f0*/  ULOP3.LUT UR4, UR4, 0x3fff, URZ, 0xc0, !UPT ;  /* 0x00003fff04047892 */ /* 0x000fe4000f8ec0ff */
[----:B------:R-:W-:Y:S02]  /*3a00*/  USEL UR41, UR40, 0x1, !UP0 ;  /* 0x0000000128297887 */ /* 0x000fe4000c000000 */
[----:B------:R-:W-:Y:S02]  /*3a10*/  ULOP3.LUT UR28, UR5, 0x10000, URZ, 0xfc, !UPT ;  /* 0x00010000051c7892 */ /* 0x000fe4000f8efcff */
[----:B------:R-:W-:Y:S02]  /*3a20*/  ULOP3.LUT UR29, UR4, 0x10000, URZ, 0xfc, !UPT ;  /* 0x00010000041d7892 */ /* 0x000fe4000f8efcff */
[----:B------:R-:W-:Y:S01]  /*3a30*/  UIADD3 UR41, UPT, UPT, -UR41, URZ, URZ ;  /* 0x000000ff29297290 */ /* 0x000fe2000fffe1ff */
[----:B------:R-:W-:Y:S01]  /*3a40*/  UMOV UR34, 0x0 ;  /* 0x0000000000227882 */ /* 0x000fe20000000000 */
[----:B------:R-:W-:Y:S01]  /*3a50*/  UMOV UR35, 0x4200910 ;  /* 0x0420091000237882 */ /* 0x000fe20000000000 */
[----:B------:R-:W-:Y:S01]  /*3a60*/  UMOV UR32, 0x0 ;  /* 0x0000000000207882 */ /* 0x000fe20000000000 */
[----:B------:R-:W-:Y:S01]  /*3a70*/  UMOV UR33, 0x4200910 ;  /* 0x0420091000217882 */ /* 0x000fe20000000000 */
[----:B-1----:R-:W-:-:S15]  /*3a80*/  R2UR UR42, R0 ;  /* 0x00000000002a72ca */ /* 0x002fde00000e0000 */
.L_x_71:
[----:B------:R-:W-:Y:S02]  /*3a90*/  LEA R0, R10, UR26, 0x3 ;  /* 0x0000001a0a007c11 */ /* 0x000fe4000f8e18ff */
[----:B------:R-:W-:Y:S02]  /*3aa0*/  SHF.L.U32 R5, R9, 0x1f, RZ ;  /* 0x0000001f09057819 */ /* 0x000fe400000006ff */
[----:B------:R-:W-:Y:S01]  /*3ab0*/  PLOP3.LUT P0, PT, PT, PT, UP4, 0x80, 0x8 ;  /* 0x000000000008781c */ /* 0x000fe20003f0f048 */
[----:B------:R-:W-:Y:S01]  /*3ac0*/  VIADD R3, R0, 0xe0 ;  /* 0x000000e000037836 */ /* 0x000fe20000000000 */
[----:B-1----:R-:W1:Y:S02]  /*3ad0*/  SYNCS.PHASECHK.TRANS64.TRYWAIT P1, [R0+URZ+0xd0], R5 ;  /* 0x0000d005000075a7 */ /* 0x002e6400080211ff */
[----:B-1-3--:R-:W-:Y:S09]  /*3ae0*/  @!P1 BRA `(.L_x_65) ;  /* 0x0000005000c89947 */ /* 0x00aff20003800000 */
.L_x_166:
[----:B------:R-:W-:Y:S01]  /*3af0*/  LEA R4, R10, UR26, 0x4 ;  /* 0x0000001a0a047c11 */ /* 0x000fe2000f8e20ff */
[----:B------:R-:W-:Y:S01]  /*3b00*/  @UP4 ULEA UR4, UR24, UR26, 0x3 ;  /* 0x0000001a18044291 */ /* 0x000fe2000f8e18ff */
[----:B------:R-:W-:Y:S01]  /*3b10*/  PLOP3.LUT P2, PT, PT, PT, PT, 0x80, 0x8 ;  /* 0x000000000008781c */ /* 0x000fe20003f4f070 */
[----:B------:R-:W-:Y:S01]  /*3b20*/  ULEA UR31, UR30, UR26, 0x3 ;  /* 0x0000001a1e1f7291 */ /* 0x000fe2000f8e18ff */
[----:B------:R-:W-:Y:S02]  /*3b30*/  PRMT R3, RZ, 0x654, R3 ;  /* 0x00000654ff037816 */ /* 0x000fe40000000003 */
[----:B-1----:R-:W1:Y:S01]  /*3b40*/  LDS.128 R4, [R4+0x160] ;  /* 0x0001600004047984 */ /* 0x002e620000000c00 */
[----:B------:R-:W-:Y:S02]  /*3b50*/  @P0 SHF.L.U32 R2, R8, 0x1f, RZ ;  /* 0x0000001f08020819 */ /* 0x000fe400000006ff */
[----:B------:R-:W-:Y:S01]  /*3b60*/  SHF.L.U32 R0, R11, 0x1f, RZ ;  /* 0x0000001f0b007819 */ /* 0x000fe200000006ff */
[----:B------:R-:W-:Y:S01]  /*3b70*/  @!PT LDS RZ, [RZ] ;  /* 0x00000000fffff984 */ /* 0x000fe20000000800 */
[----:B------:R-:W-:Y:S01]  /*3b80*/  @!PT LDS RZ, [RZ] ;  /* 0x00000000fffff984 */ /* 0x000fe20000000800 */
[----:B------:R-:W-:Y:S01]  /*3b90*/  @!PT LDS RZ, [RZ] ;  /* 0x00000000fffff984 */ /* 0x000fe20000000800 */
[----:B------:R-:W-:Y:S01]  /*3ba0*/  @!PT LDS RZ, [RZ] ;  /* 0x00000000fffff984 */ /* 0x000fe20000000800 */
[----:B------:R2:W-:Y:S06]  /*3bb0*/  MEMBAR.ALL.CTA ;  /* 0x0000000000007992 */ /* 0x0005ec0000008000 */
[----:B--2---:R-:W2:Y:S02]  /*3bc0*/  FENCE.VIEW.ASYNC.S ;  /* 0x00000000000073c6 */ /* 0x004ea40000000000 */
[----:B--2---:R2:W-:Y:S01]  /*3bd0*/  SYNCS.ARRIVE.TRANS64.RED.A1T0 RZ, [R3+URZ], RZ ;  /* 0x000000ff03ff79a7 */ /* 0x0045e200081004ff */
[----:B------:R2:W3:Y:S01]  /*3be0*/  @P0 SYNCS.PHASECHK.TRANS64.TRYWAIT P2, [UR4], R2 ;  /* 0x00000002ff0005a7 */ /* 0x0004e20008041104 */
[----:B------:R-:W-:Y:S01]  /*3bf0*/  ULEA.HI UR4, UR30, UR30, URZ, 0x1 ;  /* 0x0000001e1e047291 */ /* 0x000fe2000f8f08ff */
[----:B-1----:R-:W-:-:S03]  /*3c00*/  LOP3.LUT P1, RZ, R6, 0x1, RZ, 0xc0, !PT ;  /* 0x0000000106ff7812 */ /* 0x002fc6000782c0ff */
[----:B------:R-:W-:Y:S02]  /*3c10*/  USHF.L.U32 UR11, UR4, 0x6, URZ ;  /* 0x00000006040b7899 */ /* 0x000fe400080006ff */
[----:B------:R-:W-:Y:S02]  /*3c20*/  ULOP3.LUT UR4, UR4, 0xffe, URZ, 0xc0, !UPT ;  /* 0x00000ffe04047892 */ /* 0x000fe4000f8ec0ff */
[----:B------:R-:W-:Y:S02]  /*3c30*/  ULOP3.LUT UR11, UR11, 0xffffff80, URZ, 0xc0, !UPT ;  /* 0xffffff800b0b7892 */ /* 0x000fe4000f8ec0ff */
[----:B------:R-:W-:Y:S02]  /*3c40*/  UIADD3 UR4, UPT, UPT, -UR4, UR30, URZ ;  /* 0x0000001e04047290 */ /* 0x000fe4000fffe1ff */
[----:B------:R-:W-:Y:S01]  /*3c50*/  UIADD3 UR11, UPT, UPT, UR42, UR11, URZ ;  /* 0x0000000b2a0b7290 */ /* 0x000fe2000fffe0ff */
[----:B------:R-:W1:Y:S03]  /*3c60*/  SYNCS.PHASECHK.TRANS64.TRYWAIT P0, [UR31+0x110], R0 ;  /* 0x00011000ff0075a7 */ /* 0x000e66000800111f */
[----:B------:R-:W-:Y:S01]  /*3c70*/  ULEA UR11, UR4, UR11, 0x14 ;  /* 0x0000000b040b7291 */ /* 0x000fe2000f8ea0ff */
[----:B-123--:R-:W-:Y:S11]  /*3c80*/  @!P0 BRA `(.L_x_66) ;  /* 0x0000005000748947 */ /* 0x00eff60003800000 */
.L_x_168:
[----:B------:R-:W-:Y:S01]  /*3c90*/  IADD3 R10, PT, PT, R10, 0x1, RZ ;  /* 0x000000010a0a7810 */ /* 0x000fe20007ffe0ff */
[----:B------:R-:W-:Y:S06]  /*3ca0*/  BRA.U !UP4, `(.L_x_67) ;  /* 0x000000010cc07547 */ /* 0x000fec000b800000 */
[----:B------:R-:W-:Y:S01]  /*3cb0*/  UPLOP3.LUT UP2, UPT, UPT, UPT, UPT, 0x40, 0x4 ;  /* 0x000000000004789c */ /* 0x000fe20003f4e870 */
[----:B------:R-:W-:Y:S01]  /*3cc0*/  UMOV UR23, UR41 ;  /* 0x0000002900177c82 */ /* 0x000fe20008000000 */
[----:B------:R-:W-:Y:S01]  /*3cd0*/  UMOV UR22, UR40 ;  /* 0x0000002800167c82 */ /* 0x000fe20008000000 */
[----:B------:R-:W-:-:S08]  /*3ce0*/  UMOV UR10, UR24 ;  /* 0x00000018000a7c82 */ /* 0x000fd00008000000 */
.L_x_70:
[----:B------:R-:W-:Y:S02]  /*3cf0*/  UIADD3 UR23, UPT, UPT, UR23, 0x1, URZ ;  /* 0x0000000117177890 */ /* 0x000fe4000fffe0ff */
[----:B--2---:R-:W-:Y:S02]  /*3d00*/  ULEA UR5, UR10, UR26, 0x3 ;  /* 0x0000001a0a057291 */ /* 0x004fe4000f8e18ff */
[----:B------:R-:W-:Y:S01]  /*3d10*/  UISETP.NE.AND UP3, UPT, UR23, URZ, UPT ;  /* 0x000000ff1700728c */ /* 0x000fe2000bf65270 */
[----:B---3--:R-:W-:Y:S10]  /*3d20*/  @P2 BRA `(.L_x_68) ;  /* 0x00000000000c2947 */ /* 0x008ff40003800000 */
[----:B-1----:R-:W-:Y:S04]  /*3d30*/  SHF.L.U32 R3, R8, 0x1f, RZ ;  /* 0x0000001f08037819 */ /* 0x002fe800000006ff */
[----:B------:R-:W1:Y:S02]  /*3d40*/  SYNCS.PHASECHK.TRANS64.TRYWAIT P0, [UR5], R3 ;  /* 0x00000003ff0075a7 */ /* 0x000e640008001105 */
[----:B-1----:R-:W-:Y:S05]  /*3d50*/  @!P0 BRA `(.L_x_69) ;  /* 0x0000005000588947 */ /* 0x002fea0003800000 */
.L_x_68:
[----:B------:R-:W-:Y:S01]  /*3d60*/  UISETP.NE.AND UP0, UPT, UR22, 0x1, UPT ;  /* 0x000000011600788c */ /* 0x000fe2000bf05270 */
[----:B------:R-:W-:Y:S01]  /*3d70*/  PLOP3.LUT P2, PT, PT, PT, PT, 0x80, 0x8 ;  /* 0x000000000008781c */ /* 0x000fe20003f4f070 */
[----:B------:R-:W-:Y:S02]  /*3d80*/  UIADD3 UR4, UPT, UPT, UR10, 0x1, URZ ;  /* 0x000000010a047890 */ /* 0x000fe4000fffe0ff */
[----:B------:R-:W-:Y:S02]  /*3d90*/  UIADD3 UR25, UPT, UPT, UR5, 0x40, URZ ;  /* 0x0000004005197890 */ /* 0x000fe4000fffe0ff */
[----:B------:R-:W-:Y:S01]  /*3da0*/  UISETP.NE.AND UP1, UPT, UR4, 0x8, UPT ;  /* 0x000000080400788c */ /* 0x000fe2000bf25270 */
[----:B------:R-:W-:Y:S01]  /*3db0*/  PLOP3.LUT P0, PT, PT, PT, UP0, 0x80, 0x8 ;  /* 0x000000000008781c */ /* 0x000fe20003f0f008 */
[----:B------:R-:W-:Y:S02]  /*3dc0*/  UIADD3 UR22, UPT, UPT, UR22, -0x1, URZ ;  /* 0xffffffff16167890 */ /* 0x000fe4000fffe0ff */
[----:B------:R-:W-:Y:S02]  /*3dd0*/  USEL UR6, URZ, 0x1, UP1 ;  /* 0x00000001ff067887 */ /* 0x000fe40008800000 */
[----:B------:R-:W-:Y:S01]  /*3de0*/  USEL UR24, UR4, URZ, UP1 ;  /* 0x000000ff04187287 */ /* 0x000fe20008800000 */
[----:B------:R-:W-:Y:S01]  /*3df0*/  UMOV UR7, 0x40004040 ;  /* 0x4000404000077882 */ /* 0x000fe20000000000 */
[----:B------:R-:W-:Y:S02]  /*3e00*/  UMOV UR5, 0x40004040 ;  /* 0x4000404000057882 */ /* 0x000fe40000000000 */
[----:B------:R-:W-:Y:S01]  /*3e10*/  @UP0 ULEA UR4, UR24, UR26, 0x3 ;  /* 0x0000001a18040291 */ /* 0x000fe2000f8e18ff */
[----:B------:R-:W-:Y:S01]  /*3e20*/  LOP3.LUT R8, R8, UR6, RZ, 0x3c, !PT ;  /* 0x0000000608087c12 */ /* 0x000fe2000f8e3cff */
[----:B------:R-:W-:Y:S01]  /*3e30*/  ULEA UR6, UR10, UR29, 0xa ;  /* 0x0000001d0a067291 */ /* 0x000fe2000f8e50ff */
[----:B------:R-:W-:Y:S02]  /*3e40*/  UMOV UR21, 0x40004040 ;  /* 0x4000404000157882 */ /* 0x000fe40000000000 */
[----:B-1----:R-:W-:Y:S01]  /*3e50*/  @P0 SHF.L.U32 R0, R8, 0x1f, RZ ;  /* 0x0000001f08000819 */ /* 0x002fe200000006ff */
[----:B------:R-:W-:Y:S02]  /*3e60*/  UIADD3 UR20, UPT, UPT, UR6, 0x2, URZ ;  /* 0x0000000206147890 */ /* 0x000fe4000fffe0ff */
[----:B------:R-:W-:Y:S01]  /*3e70*/  UIADD3 UR16, UPT, UPT, UR6, 0x4, URZ ;  /* 0x0000000406107890 */ /* 0x000fe2000fffe0ff */
[----:B------:R2:W3:Y:S01]  /*3e80*/  @P0 SYNCS.PHASECHK.TRANS64.TRYWAIT P2, [UR4], R0 ;  /* 0x00000000ff0005a7 */ /* 0x0004e20008041104 */
[----:B------:R-:W-:Y:S02]  /*3e90*/  ULEA UR4, UR10, UR28, 0x9 ;  /* 0x0000001c0a047291 */ /* 0x000fe4000f8e48ff */
[----:B------:R-:W-:Y:S02]  /*3ea0*/  UIADD3 UR12, UPT, UPT, UR6, 0x6, URZ ;  /* 0x00000006060c7890 */ /* 0x000fe4000fffe0ff */
[----:B------:R-:W-:Y:S02]  /*3eb0*/  UIADD3 UR18, UPT, UPT, UR4, 0x2, URZ ;  /* 0x0000000204127890 */ /* 0x000fe4000fffe0ff */
[----:B------:R-:W-:Y:S02]  /*3ec0*/  UIADD3 UR14, UPT, UPT, UR4, 0x4, URZ ;  /* 0x00000004040e7890 */ /* 0x000fe4000fffe0ff */
[----:B------:R-:W-:Y:S01]  /*3ed0*/  UIADD3 UR8, UPT, UPT, UR4, 0x6, URZ ;  /* 0x0000000604087890 */ /* 0x000fe2000fffe0ff */
[----:B------:R2:W-:Y:S01]  /*3ee0*/  UTCHMMA gdesc[UR4], gdesc[UR6], tmem[UR11], tmem[UR38], idesc[UR39], UP2 ;  /* 0x00ff2606040075ea */ /* 0x0005e2000900000b */
[----:B------:R-:W-:Y:S01]  /*3ef0*/  UPLOP3.LUT UP2, UPT, UPT, UPT, UPT, 0x80, 0x8 ;  /* 0x000000000008789c */ /* 0x000fe20003f4f070 */
[----:B------:R-:W-:Y:S01]  /*3f00*/  UMOV UR19, 0x40004040 ;  /* 0x4000404000137882 */ /* 0x000fe20000000000 */
[----:B------:R-:W-:Y:S01]  /*3f10*/  UMOV UR17, 0x40004040 ;  /* 0x4000404000117882 */ /* 0x000fe20000000000 */
[----:B------:R2:W-:Y:S01]  /*3f20*/  UTCHMMA gdesc[UR18], gdesc[UR20], tmem[UR11], tmem[UR36], idesc[UR37], UPT ;  /* 0x00ff2414120075ea */ /* 0x0005e2000b80000b */
[----:B------:R-:W-:Y:S01]  /*3f30*/  UMOV UR15, 0x40004040 ;  /* 0x40004040000f7882 */ /* 0x000fe20000000000 */
[----:B------:R-:W-:Y:S01]  /*3f40*/  UMOV UR13, 0x40004040 ;  /* 0x40004040000d7882 */ /* 0x000fe20000000000 */
[----:B------:R-:W-:Y:S01]  /*3f50*/  UMOV UR9, 0x40004040 ;  /* 0x4000404000097882 */ /* 0x000fe20000000000 */
[----:B------:R2:W-:Y:S01]  /*3f60*/  UTCHMMA gdesc[UR14], gdesc[UR16], tmem[UR11], tmem[UR34], idesc[UR35], UPT ;  /* 0x00ff22100e0075ea */ /* 0x0005e2000b80000b */
[----:B------:R2:W-:Y:S01]  /*3f70*/  UTCHMMA gdesc[UR8], gdesc[UR12], tmem[UR11], tmem[UR32], idesc[UR33], UPT ;  /* 0x00ff200c080075ea */ /* 0x0005e2000b80000b */
[----:B------:R2:W-:Y:S01]  /*3f80*/  UTCBAR.MULTICAST [UR25], URZ, UR27 ;  /* 0x000000ff190073e9 */ /* 0x0005e2000800081b */
[----:B------:R-:W-:Y:S01]  /*3f90*/  UMOV UR10, UR24 ;  /* 0x00000018000a7c82 */ /* 0x000fe20008000000 */
[----:B------:R-:W-:Y:S05]  /*3fa0*/  BRA.U UP3, `(.L_x_70) ;  /* 0xfffffffd03507547 */ /* 0x000fea000b83ffff */
.L_x_67:
[----:B--2---:R-:W-:Y:S01]  /*3fb0*/  UIADD3 UR4, UPT, UPT, UR30, 0x1, URZ ;  /* 0x000000011e047890 */ /* 0x004fe2000fffe0ff */
[C---:B------:R-:W-:Y:S01]  /*3fc0*/  ISETP.NE.AND P0, PT, R10.reuse, 0x2, PT ;  /* 0x000000020a00780c */ /* 0x040fe20003f05270 */
[----:B------:R-:W-:Y:S02]  /*3fd0*/  UIADD3 UR5, UPT, UPT, UR31, 0xf0, URZ ;  /* 0x000000f01f057890 */ /* 0x000fe4000fffe0ff */
[----:B------:R-:W-:Y:S01]  /*3fe0*/  UISETP.NE.AND UP0, UPT, UR4, 0x4, UPT ;  /* 0x000000040400788c */ /* 0x000fe2000bf05270 */
[----:B-1----:R-:W-:Y:S02]  /*3ff0*/  SEL R0, RZ, 0x1, P0 ;  /* 0x00000001ff007807 */ /* 0x002fe40000000000 */
[----:B------:R-:W-:Y:S01]  /*4000*/  SEL R10, R10, RZ, P0 ;  /* 0x000000ff0a0a7207 */ /* 0x000fe20000000000 */
[----:B------:R-:W-:Y:S01]  /*4010*/  USEL UR6, URZ, 0x1, UP0 ;  /* 0x00000001ff067887 */ /* 0x000fe20008000000 */
[----:B------:R-:W-:Y:S01]  /*4020*/  LOP3.LUT R9, R9, R0, RZ, 0x3c, !PT ;  /* 0x0000000009097212 */ /* 0x000fe200078e3cff */
[----:B------:R-:W-:Y:S01]  /*4030*/  USEL UR30, UR4, URZ, UP0 ;  /* 0x000000ff041e7287 */ /* 0x000fe20008000000 */
[----:B------:R1:W-:Y:S03]  /*4040*/  UTCBAR [UR5], URZ ;  /* 0x000000ff050073e9 */ /* 0x0003e600080000ff */
[----:B------:R-:W-:Y:S01]  /*4050*/  LOP3.LUT R11, R11, UR6, RZ, 0x3c, !PT ;  /* 0x000000060b0b7c12 */ /* 0x000fe2000f8e3cff */
[----:B------:R-:W-:Y:S07]  /*4060*/  @P1 BRA `(.L_x_71) ;  /* 0xfffffff800881947 */ /* 0x000fee000383ffff */
[----:B------:R-:W2:Y:S01]  /*4070*/  S2UR UR8, SR_CgaCtaId ;  /* 0x00000000000879c3 */ /* 0x000ea20000008800 */
[----:B------:R-:W-:Y:S01]  /*4080*/  ELECT P0, URZ, PT ;  /* 0x0000000000ff782f */ /* 0x000fe20003800000 */
[----:B------:R-:W-:Y:S01]  /*4090*/  IMAD.MOV.U32 R0, RZ, RZ, 0x1 ;  /* 0x00000001ff007424 */ /* 0x000fe200078e00ff */
[----:B------:R-:W-:Y:S01]  /*40a0*/  UIADD3 UR26, UPT, UPT, UR26, 0x110, URZ ;  /* 0x000001101a1a7890 */ /* 0x000fe2000fffe0ff */
[----:B------:R-:W-:Y:S01]  /*40b0*/  SHF.L.U32 R3, R11, 0x1f, RZ ;  /* 0x0000001f0b037819 */ /* 0x000fe200000006ff */
[----:B------:R-:W-:-:S03]  /*40c0*/  UMOV UR4, 0x40 ;  /* 0x0000004000047882 */ /* 0x000fc60000000000 */
[----:B------:R-:W-:Y:S01]  /*40d0*/  UVIRTCOUNT.DEALLOC.SMPOOL 0x80 ;  /* 0x000000800000784c */ /* 0x000fe20000000000 */
[----:B--2---:R-:W-:Y:S02]  /*40e0*/  ULEA UR8, UR8, UR4, 0x18 ;  /* 0x0000000408087291 */ /* 0x004fe4000f8ec0ff */
[----:B------:R-:W-:-:S07]  /*40f0*/  ULEA UR4, UR30, UR26, 0x3 ;  /* 0x0000001a1e047291 */ /* 0x000fce000f8e18ff */
[----:B------:R2:W-:Y:S02]  /*4100*/  @P0 STS.U8 [UR8+0x1c], R0 ;  /* 0x00001c00ff000988 */ /* 0x0005e40008000008 */
[----:B------:R-:W4:Y:S02]  /*4110*/  SYNCS.PHASECHK.TRANS64.TRYWAIT P0, [UR4], R3 ;  /* 0x00000003ff0075a7 */ /* 0x000f240008001104 */
[----:B--2-4-:R-:W-:Y:S05]  /*4120*/  @!P0 BRA `(.L_x_72) ;  /* 0x0000004c007c8947 */ /* 0x014fea0003800000 */
.L_x_171:
[----:B------:R-:W-:-:S04]  /*4130*/  UIADD3 UR4, UPT, UPT, UR30, 0x1, URZ ;  /* 0x000000011e047890 */ /* 0x000fc8000fffe0ff */
[----:B------:R-:W-:-:S04]  /*4140*/  UISETP.NE.AND UP0, UPT, UR4, 0x4, UPT ;  /* 0x000000040400788c */ /* 0x000fc8000bf05270 */
[----:B------:R-:W-:Y:S02]  /*4150*/  USEL UR6, URZ, 0x1, UP0 ;  /* 0x00000001ff067887 */ /* 0x000fe40008000000 */
[----:B------:R-:W-:-:S04]  /*4160*/  USEL UR4, UR4, URZ, UP0 ;  /* 0x000000ff04047287 */ /* 0x000fc80008000000 */
[----:B-1----:R-:W-:Y:S01]  /*4170*/  ULEA UR5, UR4, UR26, 0x3 ;  /* 0x0000001a04057291 */ /* 0x002fe2000f8e18ff */
[----:B------:R-:W-:-:S04]  /*4180*/  LOP3.LUT R2, R11, UR6, RZ, 0x3c, !PT ;  /* 0x000000060b027c12 */ /* 0x000fc8000f8e3cff */
[----:B--2---:R-:W-:-:S04]  /*4190*/  SHF.L.U32 R3, R2, 0x1f, RZ ;  /* 0x0000001f02037819 */ /* 0x004fc800000006ff */
[----:B------:R-:W1:Y:S02]  /*41a0*/  SYNCS.PHASECHK.TRANS64.TRYWAIT P0, [UR5], R3 ;  /* 0x00000003ff0075a7 */ /* 0x000e640008001105 */
[----:B-1----:R-:W-:Y:S05]  /*41b0*/  @!P0 BRA `(.L_x_73) ;  /* 0x0000004c00708947 */ /* 0x002fea0003800000 */
.L_x_173:
        /* <DEDUP_REMOVED lines=9> */
.L_x_175:
[----:B------:R-:W-:-:S04]  /*4250*/  UIADD3 UR4, UPT, UPT, UR4, 0x1, URZ ;  /* 0x0000000104047890 */ /* 0x000fc8000fffe0ff */
[----:B------:R-:W-:-:S04]  /*4260*/  UISETP.NE.AND UP0, UPT, UR4, 0x4, UPT ;  /* 0x000000040400788c */ /* 0x000fc8000bf05270 */
[----:B------:R-:W-:Y:S02]  /*4270*/  USEL UR5, URZ, 0x1, UP0 ;  /* 0x00000001ff057887 */ /* 0x000fe40008000000 */
[----:B------:R-:W-:-:S04]  /*4280*/  USEL UR4, UR4, URZ, UP0 ;  /* 0x000000ff04047287 */ /* 0x000fc80008000000 */
[----:B------:R-:W-:Y:S01]  /*4290*/  ULEA UR4, UR4, UR26, 0x3 ;  /* 0x0000001a04047291 */ /* 0x000fe2000f8e18ff */
[----:B-1----:R-:W-:-:S04]  /*42a0*/  LOP3.LUT R3, R2, UR5, RZ, 0x3c, !PT ;  /* 0x0000000502037c12 */ /* 0x002fc8000f8e3cff */
[----:B------:R-:W-:-:S04]  /*42b0*/  SHF.L.U32 R3, R3, 0x1f, RZ ;  /* 0x0000001f03037819 */ /* 0x000fc800000006ff */
[----:B------:R-:W1:Y:S02]  /*42c0*/  SYNCS.PHASECHK.TRANS64.TRYWAIT P0, [UR4], R3 ;  /* 0x00000003ff0075a7 */ /* 0x000e640008001104 */
[----:B-1----:R-:W-:Y:S05]  /*42d0*/  @!P0 BRA `(.L_x_75) ;  /* 0x0000004c00588947 */ /* 0x002fea0003800000 */
.L_x_177:
[----:B------:R-:W-:Y:S01]  /*42e0*/  NOP ;  /* 0x0000000000007918 */ /* 0x000fe20000000000 */
[----:B-1----:R-:W1:Y:S01]  /*42f0*/  LDS R0, [UR8+0x14] ;  /* 0x00001408ff007984 */ /* 0x002e620008000800 */
[----:B------:R-:W-:Y:S01]  /*4300*/  ULOP3.LUT UR4, UR42, 0xffff, URZ, 0xc0, !UPT ;  /* 0x0000ffff2a047892 */ /* 0x000fe2000f8ec0ff */
[----:B------:R-:W-:Y:S01]  /*4310*/  UMOV UR5, 0xffff ;  /* 0x0000ffff00057882 */ /* 0x000fe20000000000 */
[----:B------:R-:W-:Y:S02]  /*4320*/  UMOV UR6, 0x1 ;  /* 0x0000000100067882 */ /* 0x000fe40000000000 */
[----:B------:R-:W-:-:S04]  /*4330*/  USHF.R.U32.HI UR4, URZ, 0x5, UR4 ;  /* 0x00000005ff047899 */ /* 0x000fc80008011604 */
[----:B------:R-:W-:Y:S02]  /*4340*/  USHF.L.U32 UR5, UR5, UR4, URZ ;  /* 0x0000000405057299 */ /* 0x000fe400080006ff */
[----:B------:R-:W-:-:S04]  /*4350*/  USHF.L.U32 UR4, UR6, UR4, URZ ;  /* 0x0000000406047299 */ /* 0x000fc800080006ff */
[----:B-1----:R-:W-:-:S04]  /*4360*/  LOP3.LUT R0, R0, UR5, RZ, 0xc0, !PT ;  /* 0x0000000500007c12 */ /* 0x002fc8000f8ec0ff */
[----:B------:R-:W-:-:S13]  /*4370*/  ISETP.NE.AND P0, PT, R0, UR5, PT ;  /* 0x0000000500007c0c */ /* 0x000fda000bf05270 */
[----:B------:R-:W-:Y:S05]  /*4380*/  @P0 BRA `(.L_x_76) ;  /* 0x0000000000580947 */ /* 0x000fea0003800000 */
[----:B------:R-:W1:Y:S02]  /*4390*/  LDS R0, [UR8+0x18] ;  /* 0x00001808ff007984 */ /* 0x000e640008000800 */
[----:B-1----:R-:W-:-:S04]  /*43a0*/  LOP3.LUT R0, R0, UR4, RZ, 0xc0, !PT ;  /* 0x0000000400007c12 */ /* 0x002fc8000f8ec0ff */
[----:B------:R-:W-:-:S13]  /*43b0*/  ISETP.NE.AND P0, PT, R0, UR4, PT ;  /* 0x0000000400007c0c */ /* 0x000fda000bf05270 */
[----:B------:R-:W-:Y:S05]  /*43c0*/  @P0 BRA `(.L_x_77) ;  /* 0x00000000003c0947 */ /* 0x000fea0003800000 */
[----:B------:R-:W1:Y:S01]  /*43d0*/  S2R R2, SR_LANEID ;  /* 0x0000000000027919 */ /* 0x000e620000000000 */
[----:B------:R-:W-:Y:S01]  /*43e0*/  ULOP3.LUT UR5, URZ, UR5, URZ, 0x33, !UPT ;  /* 0x00000005ff057292 */ /* 0x000fe2000f8e33ff */
[----:B------:R-:W-:Y:S01]  /*43f0*/  LOP3.LUT R4, RZ, UR4, RZ, 0x33, !PT ;  /* 0x00000004ff047c12 */ /* 0x000fe2000f8e33ff */
[----:B------:R-:W-:Y:S02]  /*4400*/  VOTEU.ANY UR4, UPT, PT ;  /* 0x0000000000047886 */ /* 0x000fe400038e0100 */
[----:B------:R-:W-:Y:S01]  /*4410*/  UFLO.U32 UR4, UR4 ;  /* 0x00000004000472bd */ /* 0x000fe200080e0000 */
[----:B------:R-:W2:Y:S01]  /*4420*/  REDUX UR6, R4 ;  /* 0x00000000040673c4 */ /* 0x000ea20000000000 */
[----:B------:R-:W-:-:S06]  /*4430*/  IMAD.U32 R0, RZ, RZ, UR5 ;  /* 0x00000005ff007e24 */ /* 0x000fcc000f8e00ff */
[----:B------:R4:W-:Y:S01]  /*4440*/  UTCATOMSWS.AND URZ, UR5 ;  /* 0x0000000500ff79e3 */ /* 0x0009e20008000000 */
[----:B------:R-:W3:Y:S01]  /*4450*/  REDUX UR7, R0 ;  /* 0x00000000000773c4 */ /* 0x000ee20000000000 */
[----:B-1----:R-:W-:Y:S01]  /*4460*/  ISETP.EQ.U32.AND P0, PT, R2, UR4, PT ;  /* 0x0000000402007c0c */ /* 0x002fe2000bf02070 */
[----:B--2---:R-:W-:Y:S01]  /*4470*/  IMAD.U32 R2, RZ, RZ, UR6 ;  /* 0x00000006ff027e24 */ /* 0x004fe2000f8e00ff */
[----:B---3--:R-:W-:-:S11]  /*4480*/  MOV R3, UR7 ;  /* 0x0000000700037c02 */ /* 0x008fd60008000f00 */
[----:B------:R4:W-:Y:S04]  /*4490*/  @P0 ATOMS.AND RZ, [UR8+0x14], R3 ;  /* 0x00001403ffff098c */ /* 0x0009e8000a800008 */
[----:B------:R4:W-:Y:S01]  /*44a0*/  @P0 ATOMS.AND RZ, [UR8+0x18], R2 ;  /* 0x00001802ffff098c */ /* 0x0009e2000a800008 */
[----:B------:R-:W-:Y:S05]  /*44b0*/  BRA `(.L_x_78) ;  /* 0x0000000000147947 */ /* 0x000fea0003800000 */
.L_x_77:
[----:B------:R-:W-:Y:S02]  /*44c0*/  MOV R2, 0x44e0 ;  /* 0x000044e000027802 */ /* 0x000fe40000000f00 */
[----:B---3-5:R-:W-:Y:S05]  /*44d0*/  CALL.REL.NOINC `($__internal_0_$__cuda_sm10x_tcgen05_guardrail_trap_col_being_dealloced_not_returned_by_alloc) ;  /* 0x0000005000407944 */ /* 0x028fea0003c00000 */
[----:B------:R-:W-:Y:S05]  /*44e0*/  BRA `(.L_x_78) ;  /* 0x0000000000087947 */ /* 0x000fea0003800000 */
.L_x_76:
[----:B------:R-:W-:Y:S02]  /*44f0*/  MOV R2, 0x4510 ;  /* 0x0000451000027802 */ /* 0x000fe40000000f00 */
[----:B---3-5:R-:W-:Y:S05]  /*4500*/  CALL.REL.NOINC `($__internal_2_$__cuda_sm10x_tcgen05_guardrail_trap_unallocated_columns_being_dealloced) ;  /* 0x00000050004c7944 */ /* 0x028fea0003c00000 */
.L_x_78:
[----:B------:R-:W-:Y:S01]  /*4510*/  NOP ;  /* 0x0000000000007918 */ /* 0x000fe20000000000 */
[----:B----4-:R-:W-:Y:S05]  /*4520*/  EXIT ;  /* 0x000000000000794d */ /* 0x010fea0003800000 */
.L_x_60:
[----:B------:R-:W-:-:S09]  /*4530*/  UISETP.NE.OR UP0, UPT, UR17, 0x3, !UP3 ;  /* 0x000000031100788c */ /* 0x000fd2000df05670 */
[----:B------:R-:W-:Y:S05]  /*4540*/  BRA.U UP0, `(.L_x_79) ;  /* 0x00000011005c7547 */ /* 0x000fea000b800000 */
[----:B------:R-:W1:Y:S01]  /*4550*/  S2UR UR10, SR_CgaCtaId ;  /* 0x00000000000a79c3 */ /* 0x000e620000008800 */
[----:B------:R-:W2:Y:S01]  /*4560*/  LDCU UR31, c[0x0][0x370] ;  /* 0x00006e00ff1f77ac */ /* 0x000ea20008000800 */
[----:B------:R-:W-:Y:S02]  /*4570*/  HFMA2 R13, -RZ, RZ, 0, 0 ;  /* 0x00000000ff0d7431 */ /* 0x000fe400000001ff */
[----:B------:R-:W-:Y:S01]  /*4580*/  IMAD.MOV.U32 R15, RZ, RZ, 0x1 ;  /* 0x00000001ff0f7424 */ /* 0x000fe200078e00ff */
[----:B------:R-:W-:Y:S01]  /*4590*/  MOV R7, 0x2000 ;  /* 0x0000200000077802 */ /* 0x000fe20000000f00 */
[----:B------:R-:W2:Y:S01]  /*45a0*/  LDCU.128 UR44, c[0x0][0xb10] ;  /* 0x00016200ff2c77ac */ /* 0x000ea20008000c00 */
[----:B------:R-:W-:Y:S01]  /*45b0*/  IMAD.MOV.U32 R14, RZ, RZ, RZ ;  /* 0x000000ffff0e7224 */ /* 0x000fe200078e00ff */
[----:B------:R-:W3:Y:S01]  /*45c0*/  LDC.64 R16, c[0x0][0x348] ;  /* 0x0000d200ff107b82 */ /* 0x000ee20000000a00 */
[----:B------:R-:W4:Y:S01]  /*45d0*/  LDCU UR30, c[0x0][0x374] ;  /* 0x00006e80ff1e77ac */ /* 0x000f220008000800 */
[----:B------:R-:W1:Y:S06]  /*45e0*/  LDCU UR15, c[0x0][0xb0c] ;  /* 0x00016180ff0f77ac */ /* 0x000e6c0008000800 */
[----:B------:R-:W3:Y:S01]  /*45f0*/  LDC.64 R2, c[0x0][0x888] ;  /* 0x00022200ff027b82 */ /* 0x000ee20000000a00 */
[----:B------:R-:W3:Y:S01]  /*4600*/  LDCU UR49, c[0x0][0xb20] ;  /* 0x00016400ff3177ac */ /* 0x000ee20008000800 */
[----:B------:R-:W3:Y:S06]  /*4610*/  LDCU UR4, c[0x0][0xb30] ;  /* 0x00016600ff0477ac */ /* 0x000eec0008000800 */
[----:B------:R-:W3:Y:S01]  /*4620*/  LDC.64 R4, c[0x0][0x890] ;  /* 0x00022400ff047b82 */ /* 0x000ee20000000a00 */
[----:B------:R-:W-:Y:S01]  /*4630*/  UMOV UR21, 0x400 ;  /* 0x0000040000157882 */ /* 0x000fe20000000000 */
[----:B--2---:R-:W-:-:S02]  /*4640*/  UIMAD.WIDE.U32 UR6, UR31, UR44, URZ ;  /* 0x0000002c1f0672a5 */ /* 0x004fc4000f8e00ff */
[----:B----4-:R-:W-:Y:S02]  /*4650*/  UIMAD.WIDE.U32 UR8, UR30, UR47, URZ ;  /* 0x0000002f1e0872a5 */ /* 0x010fe4000f8e00ff */
[----:B-1----:R-:W-:Y:S02]  /*4660*/  ULEA UR21, UR10, UR21, 0x18 ;  /* 0x000000150a157291 */ /* 0x002fe4000f8ec0ff */
[----:B------:R-:W-:Y:S02]  /*4670*/  UPLOP3.LUT UP3, UPT, UPT, UPT, UPT, 0x40, 0x4 ;  /* 0x000000000004789c */ /* 0x000fe40003f6e870 */
[----:B------:R-:W-:Y:S02]  /*4680*/  UIADD3 UR37, UPT, UPT, UR21, 0x98, URZ ;  /* 0x0000009815257890 */ /* 0x000fe4000fffe0ff */
[----:B------:R-:W-:Y:S02]  /*4690*/  UIADD3 UR33, UPT, UPT, UR21, 0x80, URZ ;  /* 0x0000008015217890 */ /* 0x000fe4000fffe0ff */
[----:B------:R-:W-:-:S02]  /*46a0*/  UIADD3 UR25, UPT, UPT, UR21, 0x88, URZ ;  /* 0x0000008815197890 */ /* 0x000fc4000fffe0ff */
[----:B------:R-:W-:Y:S01]  /*46b0*/  UIADD3 UR17, UPT, UPT, UR21, 0x90, URZ ;  /* 0x0000009015117890 */ /* 0x000fe2000fffe0ff */
[----:B------:R-:W-:Y:S01]  /*46c0*/  UMOV UR6, UR7 ;  /* 0x0000000700067c82 */ /* 0x000fe20008000000 */
[----:B------:R-:W-:Y:S01]  /*46d0*/  UMOV UR41, UR9 ;  /* 0x0000000900297c82 */ /* 0x000fe20008000000 */
[----:B------:R-:W-:Y:S02]  /*46e0*/  UISETP.GE.AND UP0, UPT, UR42, 0x1, UPT ;  /* 0x000000012a00788c */ /* 0x000fe4000bf06270 */
[----:B------:R-:W-:Y:S01]  /*46f0*/  UISETP.NE.AND UP4, UPT, UR42, 0x1, UPT ;  /* 0x000000012a00788c */ /* 0x000fe2000bf85270 */
[----:B------:R-:W1:Y:S01]  /*4700*/  LDCU.64 UR22, c[0x0][0xb28] ;  /* 0x00016500ff1677ac */ /* 0x000e620008000a00 */
[----:B------:R-:W-:Y:S02]  /*4710*/  UISETP.NE.AND UP6, UPT, UR15, 0x1, UPT ;  /* 0x000000010f00788c */ /* 0x000fe4000bfc5270 */
[----:B------:R-:W-:Y:S02]  /*4720*/  UISETP.NE.AND UP5, UPT, UR46, 0x1, UPT ;  /* 0x000000012e00788c */ /* 0x000fe4000bfa5270 */
[----:B------:R-:W-:-:S02]  /*4730*/  UPRMT UR37, UR10, 0x654, UR37 ;  /* 0x000006540a257896 */ /* 0x000fc40008000025 */
[----:B------:R-:W-:Y:S02]  /*4740*/  USHF.R.U32.HI UR43, URZ, UR45, UR6 ;  /* 0x0000002dff2b7299 */ /* 0x000fe40008011606 */
[----:B------:R-:W-:Y:S02]  /*4750*/  UPRMT UR40, UR10, 0x654, UR33 ;  /* 0x000006540a287896 */ /* 0x000fe40008000021 */
[----:B------:R-:W-:Y:S02]  /*4760*/  UPRMT UR39, UR10, 0x654, UR25 ;  /* 0x000006540a277896 */ /* 0x000fe40008000019 */
[----:B------:R-:W-:Y:S02]  /*4770*/  UPRMT UR38, UR10, 0x654, UR17 ;  /* 0x000006540a267896 */ /* 0x000fe40008000011 */
[----:B---3--:R-:W-:Y:S02]  /*4780*/  USHF.R.U32.HI UR41, URZ, UR49, UR41 ;  /* 0x00000031ff297299 */ /* 0x008fe40008011629 */
[----:B------:R-:W-:-:S11]  /*4790*/  UISETP.NE.AND UP2, UPT, UR4, 0x1, UPT ;  /* 0x000000010400788c */ /* 0x000fd6000bf45270 */
.L_x_90:
[C---:B------:R-:W-:Y:S02]  /*47a0*/  LEA R12, R14.reuse, UR21, 0x3 ;  /* 0x000000150e0c7c11 */ /* 0x040fe4000f8e18ff */
[----:B------:R-:W-:Y:S02]  /*47b0*/  SHF.L.U32 R9, R13, 0x1f, RZ ;  /* 0x0000001f0d097819 */ /* 0x000fe400000006ff */
[----:B------:R-:W-:Y:S02]  /*47c0*/  LEA R10, R14, UR21, 0x4 ;  /* 0x000000150e0a7c11 */ /* 0x000fe4000f8e20ff */
[----:B--2---:R-:W2:Y:S02]  /*47d0*/  SYNCS.PHASECHK.TRANS64.TRYWAIT P0, [R12+URZ+0xd0], R9 ;  /* 0x0000d0090c0075a7 */ /* 0x004ea400080011ff */
[----:B--2---:R-:W-:Y:S05]  /*47e0*/  @!P0 BRA `(.L_x_80) ;  /* 0x00000048002c8947 */ /* 0x004fea0003800000 */
.L_x_178:
[----:B--2---:R-:W2:Y:S01]  /*47f0*/  LDS.128 R8, [R10+0x160] ;  /* 0x000160000a087984 */ /* 0x004ea20000000c00 */
[----:B------:R-:W-:Y:S01]  /*4800*/  UISETP.GE.AND UP0, UPT, UR42, 0x1, UPT ;  /* 0x000000012a00788c */ /* 0x000fe2000bf06270 */
[----:B------:R-:W-:Y:S01]  /*4810*/  @!PT LDS RZ, [RZ] ;  /* 0x00000000fffff984 */ /* 0x000fe20000000800 */
[----:B------:R-:W-:Y:S01]  /*4820*/  @!PT LDS RZ, [RZ] ;  /* 0x00000000fffff984 */ /* 0x000fe20000000800 */
[----:B------:R-:W-:Y:S01]  /*4830*/  @!PT LDS RZ, [RZ] ;  /* 0x00000000fffff984 */ /* 0x000fe20000000800 */
[----:B------:R-:W-:Y:S01]  /*4840*/  @!PT LDS RZ, [RZ] ;  /* 0x00000000fffff984 */ /* 0x000fe20000000800 */
[----:B------:R3:W-:Y:S06]  /*4850*/  MEMBAR.ALL.CTA ;  /* 0x0000000000007992 */ /* 0x0007ec0000008000 */
[----:B---3--:R-:W3:Y:S01]  /*4860*/  FENCE.VIEW.ASYNC.S ;  /* 0x00000000000073c6 */ /* 0x008ee20000000000 */
[----:B--2---:R-:W-:Y:S11]  /*4870*/  LOP3.LUT P0, RZ, R10, 0x1, RZ, 0xc0, !PT ;  /* 0x000000010aff7812 */ /* 0x004ff6000780c0ff */
[----:B------:R-:W-:Y:S02]  /*4880*/  @!UPT UIADD3 URZ, UPT, UPT, URZ, URZ, URZ ;  /* 0x000000fffffff290 */ /* 0x000fe4000fffe0ff */
[----:B---3--:R-:W-:Y:S01]  /*4890*/  VOTEU.ANY UP1, P0 ;  /* 0x0000000000ff7886 */ /* 0x008fe20000020100 */
[----:B------:R-:W-:Y:S11]  /*48a0*/  PLOP3.LUT P0, PT, PT, PT, UP1, 0x80, 0x8 ;  /* 0x000000000008781c */ /* 0x000ff60003f0f018 */
[----:B------:R-:W-:Y:S02]  /*48b0*/  @!UPT UIADD3 URZ, UPT, UPT, URZ, URZ, URZ ;  /* 0x000000fffffff290 */ /* 0x000fe4000fffe0ff */
[----:B------:R-:W-:Y:S02]  /*48c0*/  @P0 SHF.R.U32.HI R0, RZ, 0x10, R9 ;  /* 0x00000010ff000819 */ /* 0x000fe40000011609 */
[----:B------:R-:W-:Y:S02]  /*48d0*/  @P0 MOV R6, R8 ;  /* 0x0000000800060202 */ /* 0x000fe40000000f00 */
[----:B------:R-:W-:Y:S01]  /*48e0*/  @P0 R2UR UR4, R0 ;  /* 0x00000000000402ca */ /* 0x000fe200000e0000 */
[----:B------:R-:W-:Y:S01]  /*48f0*/  VIADD R0, R12, 0xe0 ;  /* 0x000000e00c007836 */ /* 0x000fe20000000000 */
[----:B------:R-:W-:Y:S02]  /*4900*/  @P0 LOP3.LUT R8, R9, 0xffff, RZ, 0xc0, !PT ;  /* 0x0000ffff09080812 */ /* 0x000fe400078ec0ff */
[----:B------:R-:W-:Y:S02]  /*4910*/  @P0 R2UR UR6, R6 ;  /* 0x00000000060602ca */ /* 0x000fe400000e0000 */
[----:B------:R-:W-:Y:S02]  /*4920*/  PRMT R0, RZ, 0x654, R0 ;  /* 0x00000654ff007816 */ /* 0x000fe40000000000 */
[----:B------:R-:W-:Y:S02]  /*4930*/  @P0 R2UR UR5, R8 ;  /* 0x00000000080502ca */ /* 0x000fe400000e0000 */
[----:B------:R2:W-:Y:S03]  /*4940*/  SYNCS.ARRIVE.TRANS64.RED.A1T0 RZ, [R0+URZ], RZ ;  /* 0x000000ff00ff79a7 */ /* 0x0005e600081004ff */
[----:B------:R-:W-:Y:S04]  /*4950*/  @UP1 UMOV UR29, UR4 ;  /* 0x00000004001d1c82 */ /* 0x000fe80008000000 */
[----:B------:R-:W-:Y:S04]  /*4960*/  @UP1 UMOV UR14, UR6 ;  /* 0x00000006000e1c82 */ /* 0x000fe80008000000 */
[----:B------:R-:W-:Y:S01]  /*4970*/  @UP1 UMOV UR13, UR5 ;  /* 0x00000005000d1c82 */ /* 0x000fe20008000000 */
[----:B------:R-:W-:Y:S05]  /*4980*/  BRA.U !UP0, `(.L_x_81) ;  /* 0x0000000108a47547 */ /* 0x000fea000b800000 */
[----:B------:R-:W-:Y:S02]  /*4990*/  UIMAD.WIDE.U32 UR18, UR13, UR47, URZ ;  /* 0x0000002f0d1272a5 */ /* 0x000fe4000f8e00ff */
[----:B------:R-:W-:Y:S02]  /*49a0*/  UIMAD.WIDE.U32 UR26, UR14, UR44, URZ ;  /* 0x0000002c0e1a72a5 */ /* 0x000fe4000f8e00ff */
[----:B------:R-:W-:Y:S02]  /*49b0*/  USEL UR4, UR30, UR41, !UP5 ;  /* 0x000000291e047287 */ /* 0x000fe4000e800000 */
[----:B------:R-:W-:Y:S02]  /*49c0*/  USEL UR7, UR31, UR43, !UP6 ;  /* 0x0000002b1f077287 */ /* 0x000fe4000f000000 */
[----:B-1----:R-:W-:Y:S02]  /*49d0*/  UIMAD.WIDE.U32 UR8, UR4, UR22, URZ ;  /* 0x00000016040872a5 */ /* 0x002fe4000f8e00ff */
[----:B------:R-:W-:Y:S01]  /*49e0*/  UIMAD.WIDE.U32 UR10, UR7, UR22, URZ ;  /* 0x00000016070a72a5 */ /* 0x000fe2000f8e00ff */
[----:B------:R-:W-:Y:S02]  /*49f0*/  UMOV UR5, UR19 ;  /* 0x0000001300057c82 */ /* 0x000fe40008000000 */
[----:B------:R-:W-:Y:S03]  /*4a00*/  USHF.R.U32.HI UR6, URZ, UR49, UR5 ;  /* 0x00000031ff067299 */ /* 0x000fe60008011605 */
[----:B------:R-:W-:Y:S01]  /*4a10*/  UMOV UR5, UR27 ;  /* 0x0000001b00057c82 */ /* 0x000fe20008000000 */
[----:B------:R-:W-:Y:S02]  /*4a20*/  USEL UR6, UR13, UR6, !UP5 ;  /* 0x000000060d067287 */ /* 0x000fe4000e800000 */
[----:B------:R-:W-:Y:S03]  /*4a30*/  USHF.R.U32.HI UR12, URZ, UR45, UR5 ;  /* 0x0000002dff0c7299 */ /* 0x000fe60008011605 */
[----:B------:R-:W-:Y:S02]  /*4a40*/  UMOV UR5, UR9 ;  /* 0x0000000900057c82 */ /* 0x000fe40008000000 */
[----:B------:R-:W-:Y:S03]  /*4a50*/  @UP4 USHF.R.U32.HI UR4, URZ, UR23, UR5 ;  /* 0x00000017ff044299 */ /* 0x000fe60008011605 */
[----:B------:R-:W-:Y:S01]  /*4a60*/  UMOV UR5, UR11 ;  /* 0x0000000b00057c82 */ /* 0x000fe20008000000 */
[----:B------:R-:W-:Y:S02]  /*4a70*/  UIMAD UR4, UR42, UR4, URZ ;  /* 0x000000042a0472a4 */ /* 0x000fe4000f8e02ff */
[----:B------:R-:W-:Y:S02]  /*4a80*/  @UP4 USHF.R.U32.HI UR7, URZ, UR23, UR5 ;  /* 0x00000017ff074299 */ /* 0x000fe40008011605 */
[----:B------:R-:W-:Y:S02]  /*4a90*/  UIMAD.WIDE.U32 UR10, UR6, UR22, URZ ;  /* 0x00000016060a72a5 */ /* 0x000fe4000f8e00ff */
[----:B------:R-:W-:Y:S02]  /*4aa0*/  USEL UR5, UR14, UR12, !UP6 ;  /* 0x0000000c0e057287 */ /* 0x000fe4000f000000 */
[----:B------:R-:W-:Y:S02]  /*4ab0*/  UIMAD UR8, UR42, UR7, URZ ;  /* 0x000000072a0872a4 */ /* 0x000fe4000f8e02ff */
[----:B------:R-:W-:Y:S03]  /*4ac0*/  UISETP.GE.AND UP0, UPT, UR6, UR4, UPT ;  /* 0x000000040600728c */ /* 0x000fe6000bf06270 */
[----:B------:R-:W-:Y:S01]  /*4ad0*/  UMOV UR4, UR11 ;  /* 0x0000000b00047c82 */ /* 0x000fe20008000000 */
[----:B------:R-:W-:Y:S02]  /*4ae0*/  UISETP.GE.OR UP0, UPT, UR5, UR8, UP0 ;  /* 0x000000080500728c */ /* 0x000fe40008706670 */
[----:B------:R-:W-:Y:S02]  /*4af0*/  USHF.R.U32.HI UR4, URZ, UR23, UR4 ;  /* 0x00000017ff047299 */ /* 0x000fe40008011604 */
[----:B------:R-:W-:Y:S02]  /*4b00*/  UIMAD.WIDE.U32 UR8, UR5, UR22, URZ ;  /* 0x00000016050872a5 */ /* 0x000fe4000f8e00ff */
[----:B------:R-:W-:Y:S04]  /*4b10*/  USEL UR10, UR6, UR4, !UP4 ;  /* 0x00000004060a7287 */ /* 0x000fe8000e000000 */
[----:B------:R-:W-:Y:S01]  /*4b20*/  UIADD3 UR11, UPT, UPT, -UR10, URZ, URZ ;  /* 0x000000ff0a0b7290 */ /* 0x000fe2000fffe1ff */
[----:B------:R-:W-:Y:S02]  /*4b30*/  @!UP0 UMOV UR4, UR9 ;  /* 0x0000000900048c82 */ /* 0x000fe40008000000 */
[----:B------:R-:W-:Y:S02]  /*4b40*/  @!UP0 USHF.R.U32.HI UR4, URZ, UR23, UR4 ;  /* 0x00000017ff048299 */ /* 0x000fe40008011604 */
[----:B------:R-:W-:Y:S02]  /*4b50*/  UIMAD UR8, UR42, UR11, UR6 ;  /* 0x0000000b2a0872a4 */ /* 0x000fe4000f8e0206 */
[----:B------:R-:W-:Y:S04]  /*4b60*/  @!UP0 USEL UR4, UR5, UR4, !UP4 ;  /* 0x0000000405048287 */ /* 0x000fe8000e000000 */
[----:B------:R-:W-:Y:S02]  /*4b70*/  @!UP0 UIMAD UR8, UR7, UR8, UR4 ;  /* 0x00000008070882a4 */ /* 0x000fe4000f8e0204 */
[----:B------:R-:W-:Y:S02]  /*4b80*/  @!UP0 UIADD3 UR9, UPT, UPT, UR10, -UR4, URZ ;  /* 0x800000040a098290 */ /* 0x000fe4000fffe0ff */
[----:B------:R-:W-:Y:S02]  /*4b90*/  UIADD3 UR4, UPT, UPT, -UR5, URZ, URZ ;  /* 0x000000ff05047290 */ /* 0x000fe4000fffe1ff */
[----:B------:R-:W-:Y:S02]  /*4ba0*/  UIADD3 UR7, UPT, UPT, -UR6, URZ, URZ ;  /* 0x000000ff06077290 */ /* 0x000fe4000fffe1ff */
[----:B------:R-:W-:Y:S02]  /*4bb0*/  @!UP0 UIMAD UR6, UR9, UR42, UR5 ;  /* 0x0000002a090682a4 */ /* 0x000fe4000f8e0205 */
[----:B------:R-:W-:Y:S02]  /*4bc0*/  UIMAD UR14, UR15, UR4, UR14 ;  /* 0x000000040f0e72a4 */ /* 0x000fe4000f8e020e */
[----:B------:R-:W-:Y:S01]  /*4bd0*/  UIMAD UR13, UR46, UR7, UR13 ;  /* 0x000000072e0d72a4 */ /* 0x000fe2000f8e020d */
[----:B------:R-:W-:Y:S02]  /*4be0*/  @!UP0 UMOV UR5, UR8 ;  /* 0x0000000800058c82 */ /* 0x000fe40008000000 */
[----:B------:R-:W-:Y:S02]  /*4bf0*/  UIMAD UR14, UR5, UR15, UR14 ;  /* 0x0000000f050e72a4 */ /* 0x000fe4000f8e020e */
[----:B------:R-:W-:Y:S11]  /*4c00*/  UIMAD UR13, UR6, UR46, UR13 ;  /* 0x0000002e060d72a4 */ /* 0x000ff6000f8e020d */
[----:B------:R-:W-:Y:S01]  /*4c10*/  @!UPT UIADD3 URZ, UPT, UPT, URZ, URZ, URZ ;  /* 0x000000fffffff290 */ /* 0x000fe2000fffe0ff */
.L_x_81:
[----:B------:R-:W3:Y:S01]  /*4c20*/  @!UP2 LDCU.128 UR8, c[0x0][0xb10] ;  /* 0x00016200ff08a7ac */ /* 0x000ee20008000c00 */
[C---:B------:R-:W-:Y:S02]  /*4c30*/  ISETP.NE.U32.AND P1, PT, R4.reuse, RZ, PT ;  /* 0x000000ff0400720c */ /* 0x040fe40003f25070 */
[----:B------:R-:W-:Y:S02]  /*4c40*/  ISETP.NE.U32.AND P0, PT, R4, RZ, PT ;  /* 0x000000ff0400720c */ /* 0x000fe40003f05070 */
[C---:B------:R-:W-:Y:S02]  /*4c50*/  ISETP.NE.AND.EX P1, PT, R5.reuse, RZ, PT, P1 ;  /* 0x000000ff0500720c */ /* 0x040fe40003f25310 */
[----:B------:R-:W-:Y:S01]  /*4c60*/  ISETP.NE.AND.EX P0, PT, R5, RZ, PT, P0 ;  /* 0x000000ff0500720c */ /* 0x000fe20003f05300 */
[----:B------:R-:W4:Y:S01]  /*4c70*/  @!UP2 LDCU UR5, c[0x0][0xb0c] ;  /* 0x00016180ff05a7ac */ /* 0x000f220008000800 */
[----:B------:R-:W-:Y:S01]  /*4c80*/  SHF.L.U32 R9, R15, 0x1f, RZ ;  /* 0x0000001f0f097819 */ /* 0x000fe200000006ff */
[----:B------:R-:W-:Y:S02]  /*4c90*/  USHF.L.U32 UR35, UR16, 0x6, URZ ;  /* 0x0000000610237899 */ /* 0x000fe400080006ff */
[----:B------:R-:W-:Y:S02]  /*4ca0*/  USHF.L.U32 UR34, UR20, 0x7, URZ ;  /* 0x0000000714227899 */ /* 0x000fe400080006ff */
[----:B---3--:R-:W-:Y:S07]  /*4cb0*/  UIMAD.WIDE.U32 UR6, UR14, UR8, URZ ;  /* 0x000000080e0672a5 */ /* 0x008fee000f8e00ff */
[----:B------:R-:W-:Y:S01]  /*4cc0*/  @!UP2 UMOV UR4, UR7 ;  /* 0x000000070004ac82 */ /* 0x000fe20008000000 */
[----:B----4-:R-:W-:Y:S02]  /*4cd0*/  @!UP2 UISETP.NE.AND UP0, UPT, UR5, 0x1, UPT ;  /* 0x000000010500a88c */ /* 0x010fe4000bf05270 */
[----:B------:R-:W-:Y:S02]  /*4ce0*/  @!UP2 USHF.R.U32.HI UR4, URZ, UR9, UR4 ;  /* 0x00000009ff04a299 */ /* 0x000fe40008011604 */
[----:B------:R-:W-:Y:S02]  /*4cf0*/  UIMAD.WIDE.U32 UR6, UR13, UR11, URZ ;  /* 0x0000000b0d0672a5 */ /* 0x000fe4000f8e00ff */
[----:B------:R-:W-:Y:S02]  /*4d00*/  @!UP2 USEL UR8, UR14, UR4, !UP0 ;  /* 0x000000040e08a287 */ /* 0x000fe4000c000000 */
[----:B------:R-:W-:Y:S03]  /*4d10*/  @!UP2 UISETP.NE.AND UP0, UPT, UR10, 0x1, UPT ;  /* 0x000000010a00a88c */ /* 0x000fe6000bf05270 */
[----:B------:R-:W-:Y:S02]  /*4d20*/  @!UP2 UMOV UR6, UR7 ;  /* 0x000000070006ac82 */ /* 0x000fe40008000000 */
[----:B------:R-:W3:Y:S02]  /*4d30*/  @!UP2 LDCU UR4, c[0x0][0xb20] ;  /* 0x00016400ff04a7ac */ /* 0x000ee40008000800 */
[----:B---3--:R-:W-:Y:S04]  /*4d40*/  @!UP2 USHF.R.U32.HI UR6, URZ, UR4, UR6 ;  /* 0x00000004ff06a299 */ /* 0x008fe80008011606 */
[----:B------:R-:W-:Y:S04]  /*4d50*/  @!UP2 USEL UR6, UR13, UR6, !UP0 ;  /* 0x000000060d06a287 */ /* 0x000fe8000c000000 */
[----:B------:R-:W-:Y:S02]  /*4d60*/  @!UP2 UIADD3 UR4, UPT, UPT, -UR8, UR6, URZ ;  /* 0x000000060804a290 */ /* 0x000fe4000fffe1ff */
[----:B------:R-:W-:Y:S02]  /*4d70*/  @!UP2 UIADD3 UR6, UPT, UPT, UR8, -UR6, URZ ;  /* 0x800000060806a290 */ /* 0x000fe4000fffe0ff */
[----:B------:R-:W-:Y:S02]  /*4d80*/  @!UP2 UIMAD UR14, UR4, UR5, UR14 ;  /* 0x00000005040ea2a4 */ /* 0x000fe4000f8e020e */
[----:B------:R-:W-:Y:S01]  /*4d90*/  @!UP2 UIMAD UR13, UR6, UR10, UR13 ;  /* 0x0000000a060da2a4 */ /* 0x000fe2000f8e020d */
[----:B------:R-:W-:Y:S11]  /*4da0*/  BRA.U UP3, `(.L_x_82) ;  /* 0x0000000103107547 */ /* 0x000ff6000b800000 */
[----:B--2---:R-:W-:Y:S04]  /*4db0*/  MOV R0, UR48 ;  /* 0x0000003000007c02 */ /* 0x004fe80008000f00 */
[----:B------:R-:W-:Y:S04]  /*4dc0*/  SHF.L.U32 R11, R0, 0x1f, RZ ;  /* 0x0000001f000b7819 */ /* 0x000fe800000006ff */
[----:B------:R-:W2:Y:S02]  /*4dd0*/  SYNCS.PHASECHK.TRANS64.TRYWAIT P2, [UR21+0xc8], R11 ;  /* 0x0000c80bff0075a7 */ /* 0x000ea40008041115 */
[----:B--2---:R-:W-:Y:S05]  /*4de0*/  @!P2 BRA `(.L_x_83) ;  /* 0x0000004000c0a947 */ /* 0x004fea0003800000 */
.L_x_82:
[----:B------:R-:W-:Y:S05]  /*4df0*/  @!P1 BRA `(.L_x_84) ;  /* 0x0000000000309947 */ /* 0x000fea0003800000 */
[----:B------:R-:W-:Y:S01]  /*4e00*/  ISETP.NE.U32.AND P1, PT, R2, RZ, PT ;  /* 0x000000ff0200720c */ /* 0x000fe20003f25070 */
[----:B------:R-:W3:Y:S01]  /*4e10*/  LDCU.64 UR4, c[0x0][0x358] ;  /* 0x00006b00ff0477ac */ /* 0x000ee20008000a00 */
[----:B------:R-:W-:Y:S02]  /*4e20*/  IMAD.MOV.U32 R68, RZ, RZ, 0x1 ;  /* 0x00000001ff447424 */ /* 0x000fe400078e00ff */
[----:B------:R-:W-:Y:S11]  /*4e30*/  ISETP.NE.AND.EX P1, PT, R3, RZ, PT, P1 ;  /* 0x000000ff0300720c */ /* 0x000ff60003f25310 */
[----:B------:R-:W-:Y:S02]  /*4e40*/  @!UPT UIADD3 URZ, UPT, UPT, URZ, URZ, URZ ;  /* 0x000000fffffff290 */ /* 0x000fe4000fffe0ff */
[----:B--2---:R-:W2:Y:S01]  /*4e50*/  @P1 LDC.64 R10, c[0x0][0x888] ;  /* 0x00022200ff0a1b82 */ /* 0x004ea20000000a00 */
[----:B------:R-:W-:Y:S04]  /*4e60*/  @P1 IMAD R0, R4, UR36, RZ ;  /* 0x0000002404001c24 */ /* 0x000fe8000f8e02ff */
[----:B--2---:R-:W-:Y:S04]  /*4e70*/  @P1 IMAD.WIDE R10, R0, 0x4, R10 ;  /* 0x00000004000a1825 */ /* 0x004fe800078e020a */
[----:B------:R-:W-:Y:S01]  /*4e80*/  HFMA2 R0, -RZ, RZ, 0, 5.9604644775390625e-08 ;  /* 0x00000001ff007431 */ /* 0x000fe200000001ff */
[----:B---3-5:R3:W5:Y:S04]  /*4e90*/  @P1 LDG.E R26, desc[UR4][R10.64] ;  /* 0x000000040a1a1981 */ /* 0x028768000c1e1900 */
[----:B------:R-:W-:Y:S01]  /*4ea0*/  @!P1 PRMT R68, R0, 0x7610, R68 ;  /* 0x0000761000449816 */ /* 0x000fe20000000044 */
[----:B---3--:R-:W4:Y:S06]  /*4eb0*/  @!P1 LDC R26, c[0x0][0x880] ;  /* 0x00022000ff1a9b82 */ /* 0x008f2c0000000800 */
.L_x_84:
[----:B----45:R-:W-:Y:S01]  /*4ec0*/  @!P0 FSETP.EQ.AND P1, PT, R26, RZ, PT ;  /* 0x000000ff1a00820b */ /* 0x030fe20003f22000 */
[----:B------:R-:W-:Y:S01]  /*4ed0*/  @!UPT UIADD3 URZ, UPT, UPT, URZ, URZ, URZ ;  /* 0x000000fffffff290 */ /* 0x000fe2000fffe0ff */
[----:B------:R-:W-:Y:S11]  /*4ee0*/  @!P0 BRA `(.L_x_85) ;  /* 0x0000000000188947 */ /* 0x000ff60003800000 */
[----:B------:R-:W-:Y:S02]  /*4ef0*/  LOP3.LUT P0, RZ, R68, 0xff, RZ, 0xc0, !PT ;  /* 0x000000ff44ff7812 */ /* 0x000fe4000780c0ff */
[----:B------:R-:W-:Y:S04]  /*4f00*/  ISETP.NE.U32.AND P1, PT, R2, RZ, PT ;  /* 0x000000ff0200720c */ /* 0x000fe80003f25070 */
[----:B------:R-:W-:Y:S04]  /*4f10*/  ISETP.NE.AND.EX P1, PT, R3, RZ, PT, P1 ;  /* 0x000000ff0300720c */ /* 0x000fe80003f25310 */
[----:B------:R-:W-:Y:S03]  /*4f20*/  PLOP3.LUT P1, PT, P1, PT, PT, 0x8, 0x80 ;  /* 0x000000000080781c */ /* 0x000fe60000f2e170 */
[----:B------:R-:W-:Y:S11]  /*4f30*/  @P0 FSETP.EQ.AND P1, PT, R26, RZ, PT ;  /* 0x000000ff1a00020b */ /* 0x000ff60003f22000 */
[----:B------:R-:W-:Y:S02]  /*4f40*/  @!UPT UIADD3 URZ, UPT, UPT, URZ, URZ, URZ ;  /* 0x000000fffffff290 */ /* 0x000fe4000fffe0ff */
.L_x_85:
[----:B------:R-:W3:Y:S01]  /*4f50*/  SYNCS.PHASECHK.TRANS64.TRYWAIT P2, [UR21+0xa0], R9 ;  /* 0x0000a009ff0075a7 */ /* 0x000ee20008041115 */
[----:B------:R-:W-:Y:S04]  /*4f60*/  ELECT P0, URZ, PT ;  /* 0x0000000000ff782f */ /* 0x000fe80003800000 */
[----:B------:R-:W-:Y:S11]  /*4f70*/  PLOP3.LUT P1, PT, P1, P0, PT, 0xf2, 0x2f ;  /* 0x00000000002f781c */ /* 0x000ff60000f21e72 */
[----:B------:R-:W-:Y:S02]  /*4f80*/  @!UPT UIADD3 URZ, UPT, UPT, URZ, URZ, URZ ;  /* 0x000000fffffff290 */ /* 0x000fe4000fffe0ff */
[----:B------:R-:W-:Y:S05]  /*4f90*/  @!P1 IADD3 R8, P0, PT, R16, 0x580, RZ ;  /* 0x0000058010089810 */ /* 0x000fea0007f1e0ff */
[----:B------:R-:W-:Y:S01]  /*4fa0*/  @!P1 IMAD.X R6, RZ, RZ, R17, P0 ;  /* 0x000000ffff069224 */ /* 0x000fe200000e0611 */
[----:B---3--:R-:W-:Y:S07]  /*4fb0*/  @!P2 BRA `(.L_x_86) ;  /* 0x000000400064a947 */ /* 0x008fee0003800000 */
.L_x_181:
[----:B------:R-:W-:Y:S01]  /*4fc0*/  @!P1 R2UR UR5, R8 ;  /* 0x00000000080592ca */ /* 0x000fe200000e0000 */
[----:B------:R-:W-:Y:S01]  /*4fd0*/  VOTEU.ALL UP0, P1 ;  /* 0x0000000000ff7886 */ /* 0x000fe20000800000 */
[----:B------:R-:W-:Y:S01]  /*4fe0*/  @!P1 R2UR UR4, R6 ;  /* 0x00000000060492ca */ /* 0x000fe200000e0000 */
[----:B--2---:R-:W-:Y:S01]  /*4ff0*/  @!P1 IMAD.MOV.U32 R0, RZ, RZ, 0x2000 ;  /* 0x00002000ff009424 */ /* 0x004fe200078e00ff */
[----:B------:R-:W-:Y:S01]  /*5000*/  UMOV UR6, 0x0 ;  /* 0x0000000000067882 */ /* 0x000fe20000000000 */
[----:B------:R-:W-:Y:S01]  /*5010*/  UMOV UR7, 0x10000000 ;  /* 0x1000000000077882 */ /* 0x000fe20000000000 */
[----:B------:R-:W-:Y:S01]  /*5020*/  @!UP0 UIADD3 UR32, UPT, UPT, UR21, 0x400, URZ ;  /* 0x0000040015208890 */ /* 0x000fe2000fffe0ff */
[----:B------:R-:W-:Y:S01]  /*5030*/  @!P1 IADD3 R8, P0, PT, R16, 0x580, RZ ;  /* 0x0000058010089810 */ /* 0x000fe20007f1e0ff */
[----:B------:R-:W-:Y:S04]  /*5040*/  VOTEU.ALL UP0, P1 ;  /* 0x0000000000ff7886 */ /* 0x000fe80000800000 */
[----:B------:R-:W-:Y:S02]  /*5050*/  @!P1 IMAD.X R6, RZ, RZ, R17, P0 ;  /* 0x000000ffff069224 */ /* 0x000fe400000e0611 */
[----:B------:R-:W-:Y:S02]  /*5060*/  IMAD.U32 R10, RZ, RZ, UR5 ;  /* 0x00000005ff0a7e24 */ /* 0x000fe4000f8e00ff */
[----:B------:R-:W-:Y:S03]  /*5070*/  IMAD.U32 R11, RZ, RZ, UR4 ;  /* 0x00000004ff0b7e24 */ /* 0x000fe6000f8e00ff */
[----:B------:R-:W-:Y:S02]  /*5080*/  @!P1 R2UR UR4, R10 ;  /* 0x000000000a0492ca */ /* 0x000fe400000e0000 */
[----:B------:R-:W-:Y:S11]  /*5090*/  @!P1 R2UR UR5, R11 ;  /* 0x000000000b0592ca */ /* 0x000ff600000e0000 */
[----:B------:R-:W-:Y:S02]  /*50a0*/  @!UPT UIADD3 URZ, UPT, UPT, URZ, URZ, URZ ;  /* 0x000000fffffff290 */ /* 0x000fe4000fffe0ff */
[----:B------:R2:W-:Y:S01]  /*50b0*/  @!UP0 UTMALDG.3D [UR32], [UR4], desc[UR6] ;  /* 0x00000620040085b4 */ /* 0x0005e20008011000 */
[----:B------:R2:W-:Y:S01]  /*50c0*/  @!P1 SYNCS.ARRIVE.TRANS64.RED.A0TR RZ, [UR21+0x80], R0 ;  /* 0x00008000ffff99a7 */ /* 0x0005e20008300415 */
[----:B------:R-:W-:Y:S01]  /*50d0*/  SYNCS.ARRIVE.TRANS64.RED.A1T0 RZ, [UR40], RZ ;  /* 0x000000ffffff79a7 */ /* 0x000fe20008100428 */
[----:B------:R-:W3:Y:S02]  /*50e0*/  SYNCS.PHASECHK.TRANS64.TRYWAIT P2, [UR21+0xa8], R9 ;  /* 0x0000a809ff0075a7 */ /* 0x000ee40008041115 */
[----:B--23--:R-:W-:Y:S05]  /*50f0*/  @!P2 BRA `(.L_x_87) ;  /* 0x00000040002ca947 */ /* 0x00cfea0003800000 */
.L_x_183:
        /* <DEDUP_REMOVED lines=8> */
[----:B------:R-:W-:Y:S01]  /*5180*/  @!UP0 UIADD3 UR24, UPT, UPT, UR21, 0x2400, URZ ;  /* 0x0000240015188890 */ /* 0x000fe2000fffe0ff */
[----:B------:R-:W-:Y:S01]  /*5190*/  VOTEU.ALL UP0, P1 ;  /* 0x0000000000ff7886 */ /* 0x000fe20000800000 */
[----:B------:R-:W-:Y:S01]  /*51a0*/  UMOV UR27, UR35 ;  /* 0x00000023001b7c82 */ /* 0x000fe20008000000 */
[----:B------:R-:W-:Y:S02]  /*51b0*/  UMOV UR28, UR36 ;  /* 0x00000024001c7c82 */ /* 0x000fe40008000000 */
[----:B------:R-:W-:Y:S02]  /*51c0*/  IMAD.U32 R10, RZ, RZ, UR5 ;  /* 0x00000005ff0a7e24 */ /* 0x000fe4000f8e00ff */
[----:B------:R-:W-:Y:S02]  /*51d0*/  IMAD.U32 R11, RZ, RZ, UR4 ;  /* 0x00000004ff0b7e24 */ /* 0x000fe4000f8e00ff */
[----:B------:R-:W-:Y:S01]  /*51e0*/  @!P1 IMAD.X R6, RZ, RZ, R17, P0 ;  /* 0x000000ffff069224 */ /* 0x000fe200000e0611 */
        /* <DEDUP_REMOVED lines=8> */
.L_x_185:
[----:B------:R-:W-:Y:S01]  /*5270*/  @!P1 R2UR UR5, R8 ;  /* 0x00000000080592ca */ /* 0x000fe200000e0000 */
[----:B------:R-:W-:Y:S01]  /*5280*/  VOTEU.ALL UP0, P1 ;  /* 0x0000000000ff7886 */ /* 0x000fe20000800000 */
[----:B------:R-:W-:Y:S01]  /*5290*/  @!P1 R2UR UR4, R6 ;  /* 0x00000000060492ca */ /* 0x000fe200000e0000 */
[----:B--2---:R-:W-:Y:S01]  /*52a0*/  @!P1 IMAD.MOV.U32 R0, RZ, RZ, 0x2000 ;  /* 0x00002000ff009424 */ /* 0x004fe200078e00ff */
[----:B------:R-:W-:Y:S01]  /*52b0*/  UMOV UR6, 0x0 ;  /* 0x0000000000067882 */ /* 0x000fe20000000000 */
[----:B------:R-:W-:Y:S01]  /*52c0*/  UMOV UR7, 0x10000000 ;  /* 0x1000000000077882 */ /* 0x000fe20000000000 */
[----:B------:R-:W-:Y:S01]  /*52d0*/  @!UP0 UIADD3 UR18, UPT, UPT, UR34, 0x40, URZ ;  /* 0x0000004022128890 */ /* 0x000fe2000fffe0ff */
[----:B------:R-:W-:Y:S01]  /*52e0*/  VIADD R14, R14, 0x1 ;  /* 0x000000010e0e7836 */ /* 0x000fe20000000000 */
[----:B------:R-:W-:Y:S01]  /*52f0*/  @!UP0 UIADD3 UR16, UPT, UPT, UR21, 0x4400, URZ ;  /* 0x0000440015108890 */ /* 0x000fe2000fffe0ff */
[----:B------:R-:W-:Y:S01]  /*5300*/  VOTEU.ALL UP0, P1 ;  /* 0x0000000000ff7886 */ /* 0x000fe20000800000 */
[----:B------:R-:W-:Y:S01]  /*5310*/  UMOV UR19, UR35 ;  /* 0x0000002300137c82 */ /* 0x000fe20008000000 */
[----:B------:R-:W-:Y:S02]  /*5320*/  UMOV UR20, UR36 ;  /* 0x0000002400147c82 */ /* 0x000fe40008000000 */
        /* <DEDUP_REMOVED lines=10> */
.L_x_187:
[----:B------:R-:W-:Y:S01]  /*53d0*/  @!P1 IADD3 R6, P0, PT, R16, 0x580, RZ ;  /* 0x0000058010069810 */ /* 0x000fe20007f1e0ff */
[----:B------:R-:W-:Y:S01]  /*53e0*/  VOTEU.ALL UP0, P1 ;  /* 0x0000000000ff7886 */ /* 0x000fe20000800000 */
[----:B------:R-:W-:Y:S01]  /*53f0*/  UMOV UR6, 0x0 ;  /* 0x0000000000067882 */ /* 0x000fe20000000000 */
[----:B------:R-:W-:Y:S01]  /*5400*/  UMOV UR7, 0x10000000 ;  /* 0x1000000000077882 */ /* 0x000fe20000000000 */
[----:B------:R-:W-:Y:S01]  /*5410*/  @!P1 R2UR UR5, R6 ;  /* 0x00000000060592ca */ /* 0x000fe200000e0000 */
[----:B--2---:R-:W-:Y:S01]  /*5420*/  @!P1 IMAD.X R0, RZ, RZ, R17, P0 ;  /* 0x000000ffff009224 */ /* 0x004fe200000e0611 */
[----:B------:R-:W-:Y:S01]  /*5430*/  @!UP0 UIADD3 UR10, UPT, UPT, UR34, 0x60, URZ ;  /* 0x00000060220a8890 */ /* 0x000fe2000fffe0ff */
[----:B------:R-:W-:Y:S01]  /*5440*/  R2UR UR18, R70 ;  /* 0x00000000461272ca */ /* 0x000fe200000e0000 */
[----:B------:R-:W-:Y:S01]  /*5450*/  @!UP0 UIADD3 UR8, UPT, UPT, UR21, 0x6400, URZ ;  /* 0x0000640015088890 */ /* 0x000fe2000fffe0ff */
[----:B------:R-:W-:Y:S01]  /*5460*/  R2UR UR16, R71 ;  /* 0x00000000471072ca */ /* 0x000fe200000e0000 */
[----:B------:R-:W-:Y:S01]  /*5470*/  @!UP0 UIADD3 UR9, UPT, UPT, UR21, 0x98, URZ ;  /* 0x0000009815098890 */ /* 0x000fe2000fffe0ff */
[----:B------:R-:W-:Y:S01]  /*5480*/  @!P1 R2UR UR4, R0 ;  /* 0x00000000000492ca */ /* 0x000fe200000e0000 */
[----:B------:R-:W-:Y:S01]  /*5490*/  VOTEU.ALL UP0, P1 ;  /* 0x0000000000ff7886 */ /* 0x000fe20000800000 */
[----:B------:R-:W-:Y:S01]  /*54a0*/  UMOV UR11, UR35 ;  /* 0x00000023000b7c82 */ /* 0x000fe20008000000 */
[----:B------:R-:W-:Y:S01]  /*54b0*/  UMOV UR12, UR36 ;  /* 0x00000024000c7c82 */ /* 0x000fe20008000000 */
[C---:B------:R-:W-:Y:S01]  /*54c0*/  ISETP.NE.AND P0, PT, R14.reuse, 0x2, PT ;  /* 0x000000020e00780c */ /* 0x040fe20003f05270 */
[----:B------:R-:W-:Y:S01]  /*54d0*/  UPLOP3.LUT UP3, UPT, UPT, UPT, UPT, 0x80, 0x8 ;  /* 0x000000000008789c */ /* 0x000fe20003f6f070 */
[----:B------:R-:W-:Y:S01]  /*54e0*/  IMAD.U32 R8, RZ, RZ, UR5 ;  /* 0x00000005ff087e24 */ /* 0x000fe2000f8e00ff */
[----:B------:R-:W-:Y:S01]  /*54f0*/  LOP3.LUT R15, R15, 0x1, RZ, 0x3c, !PT ;  /* 0x000000010f0f7812 */ /* 0x000fe200078e3cff */
[----:B------:R-:W-:Y:S01]  /*5500*/  UMOV UR36, UR29 ;  /* 0x0000001d00247c82 */ /* 0x000fe20008000000 */
[----:B------:R-:W-:Y:S01]  /*5510*/  SEL R0, RZ, 0x1, P0 ;  /* 0x00000001ff007807 */ /* 0x000fe20000000000 */
[----:B------:R-:W-:Y:S01]  /*5520*/  UIADD3 UR20, UPT, UPT, UR13, UR18, URZ ;  /* 0x000000120d147290 */ /* 0x000fe2000fffe0ff */
[----:B------:R-:W-:Y:S01]  /*5530*/  SEL R14, R14, RZ, P0 ;  /* 0x000000ff0e0e7207 */ /* 0x000fe20000000000 */
[----:B------:R-:W-:Y:S01]  /*5540*/  UIADD3 UR16, UPT, UPT, UR14, UR16, URZ ;  /* 0x000000100e107290 */ /* 0x000fe2000fffe0ff */
[----:B------:R-:W-:Y:S01]  /*5550*/  IMAD.U32 R9, RZ, RZ, UR4 ;  /* 0x00000004ff097e24 */ /* 0x000fe2000f8e00ff */
[----:B------:R-:W-:Y:S02]  /*5560*/  @!P1 R2UR UR4, R8 ;  /* 0x00000000080492ca */ /* 0x000fe400000e0000 */
[----:B------:R-:W-:Y:S02]  /*5570*/  LOP3.LUT R13, R13, R0, RZ, 0x3c, !PT ;  /* 0x000000000d0d7212 */ /* 0x000fe400078e3cff */
[----:B------:R-:W-:Y:S11]  /*5580*/  @!P1 R2UR UR5, R9 ;  /* 0x00000000090592ca */ /* 0x000ff600000e0000 */
[----:B------:R-:W-:Y:S02]  /*5590*/  @!UPT UIADD3 URZ, UPT, UPT, URZ, URZ, URZ ;  /* 0x000000fffffff290 */ /* 0x000fe4000fffe0ff */
[----:B------:R2:W-:Y:S01]  /*55a0*/  @!UP0 UTMALDG.3D [UR8], [UR4], desc[UR6] ;  /* 0x00000608040085b4 */ /* 0x0005e20008011000 */
[----:B------:R2:W-:Y:S01]  /*55b0*/  @!P1 SYNCS.ARRIVE.TRANS64.RED.A0TR RZ, [UR21+0x98], R7 ;  /* 0x00009807ffff99a7 */ /* 0x0005e20008300415 */
[----:B------:R-:W-:Y:S01]  /*55c0*/  SYNCS.ARRIVE.TRANS64.RED.A1T0 RZ, [UR37], RZ ;  /* 0x000000ffffff79a7 */ /* 0x000fe20008100425 */
[----:B------:R-:W-:Y:S05]  /*55d0*/  BRA.U UP1, `(.L_x_90) ;  /* 0xfffffff101707547 */ /* 0x000fea000b83ffff */
[----:B------:R-:W-:-:S04]  /*55e0*/  SHF.L.U32 R3, R15, 0x1f, RZ ;  /* 0x0000001f0f037819 */ /* 0x000fc800000006ff */
[----:B------:R-:W3:Y:S02]  /*55f0*/  SYNCS.PHASECHK.TRANS64.TRYWAIT P0, [UR21+0xa0], R3 ;  /* 0x0000a003ff0075a7 */ /* 0x000ee40008001115 */
[----:B---3--:R-:W-:Y:S05]  /*5600*/  @!P0 BRA `(.L_x_91) ;  /* 0x0000003c00308947 */ /* 0x008fea0003800000 */
.L_x_189:
[----:B------:R-:W4:Y:S02]  /*5610*/  SYNCS.PHASECHK.TRANS64.TRYWAIT P0, [UR21+0xa8], R3 ;  /* 0x0000a803ff0075a7 */ /* 0x000f240008001115 */
[----:B----4-:R-:W-:Y:S05]  /*5620*/  @!P0 BRA `(.L_x_92) ;  /* 0x0000003c00408947 */ /* 0x010fea0003800000 */
.L_x_191:
[----:B------:R-:W4:Y:S02]  /*5630*/  SYNCS.PHASECHK.TRANS64.TRYWAIT P0, [UR21+0xb0], R3 ;  /* 0x0000b003ff0075a7 */ /* 0x000f240008001115 */
[----:B----4-:R-:W-:Y:S05]  /*5640*/  @!P0 BRA `(.L_x_93) ;  /* 0x0000003c00508947 */ /* 0x010fea0003800000 */
.L_x_193:
[----:B---3--:R-:W-:-:S07]  /*5650*/  MOV R0, UR21 ;  /* 0x0000001500007c02 */ /* 0x008fce0008000f00 */
.L_x_94:
[----:B---3--:R-:W-:-:S04]  /*5660*/  SHF.L.U32 R3, R15, 0x1f, RZ ;  /* 0x0000001f0f037819 */ /* 0x008fc800000006ff */
[----:B------:R3:W4:Y:S03]  /*5670*/  SYNCS.PHASECHK.TRANS64.TRYWAIT P0, [R0+URZ+0xb8], R3 ;  /* 0x0000b803000075a7 */ /* 0x00072600080011ff */
[----:B----4-:R-:W-:Y:S05]  /*5680*/  @!P0 NANOSLEEP.SYNCS 0x989680 ;  /* 0x009896800000895d */ /* 0x010fea0003900000 */
[----:B------:R-:W4:Y:S02]  /*5690*/  @!P0 SYNCS.PHASECHK.TRANS64 P0, [R0+URZ+0xb8], R3 ;  /* 0x0000b803000085a7 */ /* 0x000f2400080010ff */
[----:B-12-4-:R-:W-:Y:S05]  /*56a0*/  @P0 EXIT ;  /* 0x000000000000094d */ /* 0x016fea0003800000 */
[----:B------:R-:W-:Y:S05]  /*56b0*/  BRA `(.L_x_94) ;  /* 0xfffffffc00e87947 */ /* 0x000fea000383ffff */
.L_x_79:
[----:B------:R-:W-:-:S06]  /*56c0*/  UISETP.GE.AND UP0, UPT, UR17, 0x4, UPT ;  /* 0x000000041100788c */ /* 0x000fcc000bf06270 */
[----:B------:R-:W-:-:S13]  /*56d0*/  PLOP3.LUT P0, PT, PT, PT, UP0, 0x80, 0x8 ;  /* 0x000000000008781c */ /* 0x000fda0003f0f008 */
[----:B------:R-:W-:Y:S05]  /*56e0*/  @!P0 EXIT ;  /* 0x000000000000894d */ /* 0x000fea0003800000 */
[----:B------:R-:W1:Y:S08]  /*56f0*/  S2UR UR4, SR_CgaCtaId ;  /* 0x00000000000479c3 */ /* 0x000e700000008800 */
[----:B------:R-:W-:Y:S01]  /*5700*/  BAR.SYNC.DEFER_BLOCKING 0x6, 0xa0 ;  /* 0x0182800000007b1d */ /* 0x000fe20000010000 */
[C---:B------:R-:W-:Y:S01]  /*5710*/  IMAD.SHL.U32 R6, R80.reuse, 0x20, RZ ;  /* 0x0000002050067824 */ /* 0x040fe200078e00ff */
[C---:B------:R-:W-:Y:S01]  /*5720*/  R2P PR, R80.reuse, 0x6 ;  /* 0x0000000650007804 */ /* 0x040fe20000000000 */
[C---:B------:R-:W-:Y:S01]  /*5730*/  IMAD.SHL.U32 R4, R80.reuse, 0x4, RZ ;  /* 0x0000000450047824 */ /* 0x040fe200078e00ff */
[----:B------:R-:W-:Y:S01]  /*5740*/  CS2R R74, SRZ ;  /* 0x00000000004a7805 */ /* 0x000fe2000001ff00 */
[----:B------:R-:W-:Y:S01]  /*5750*/  IMAD.U32 R23, R80, 0x10000, RZ ;  /* 0x0001000050177824 */ /* 0x000fe200078e00ff */
[----:B------:R-:W-:-:S02]  /*5760*/  UMOV UR44, 0x400 ;  /* 0x00000400002c7882 */ /* 0x000fc40000000000 */
[----:B------:R-:W2:Y:S01]  /*5770*/  LDC.64 R64, c[0x0][0x888] ;  /* 0x00022200ff407b82 */ /* 0x000ea20000000a00 */
[----:B------:R-:W-:Y:S01]  /*5780*/  LOP3.LUT R5, R6, 0xe0, RZ, 0xc0, !PT ;  /* 0x000000e006057812 */ /* 0x000fe200078ec0ff */
[----:B------:R-:W-:Y:S01]  /*5790*/  IMAD.SHL.U32 R27, R80, 0x10, RZ ;  /* 0x00000010501b7824 */ /* 0x000fe200078e00ff */
[----:B------:R-:W-:Y:S01]  /*57a0*/  LOP3.LUT R6, R6, 0x100, RZ, 0xc0, !PT ;  /* 0x0000010006067812 */ /* 0x000fe200078ec0ff */
[----:B------:R-:W-:Y:S01]  /*57b0*/  IMAD.MOV.U32 R79, RZ, RZ, 0x10 ;  /* 0x00000010ff4f7424 */ /* 0x000fe200078e00ff */
[----:B------:R-:W-:Y:S01]  /*57c0*/  LOP3.LUT R4, R5, 0x1c, R4, 0xf8, !PT ;  /* 0x0000001c05047812 */ /* 0x000fe200078ef804 */
[----:B------:R-:W-:Y:S01]  /*57d0*/  IMAD.MOV.U32 R78, RZ, RZ, 0x20 ;  /* 0x00000020ff4e7424 */ /* 0x000fe200078e00ff */
[----:B------:R-:W-:Y:S01]  /*57e0*/  SHF.R.U32.HI R5, RZ, 0x2, R80 ;  /* 0x00000002ff057819 */ /* 0x000fe20000011650 */
[----:B------:R-:W3:Y:S01]  /*57f0*/  LDC.64 R66, c[0x0][0x890] ;  /* 0x00022400ff427b82 */ /* 0x000ee20000000a00 */
[----:B------:R-:W-:Y:S01]  /*5800*/  LOP3.LUT R23, R23, 0x600000, RZ, 0xc0, !PT ;  /* 0x0060000017177812 */ /* 0x000fe200078ec0ff */
[----:B------:R-:W-:Y:S01]  /*5810*/  IMAD.MOV.U32 R77, RZ, RZ, 0x1 ;  /* 0x00000001ff4d7424 */ /* 0x000fe200078e00ff */
[----:B------:R-:W-:Y:S01]  /*5820*/  LOP3.LUT R27, R6, 0x600, R27, 0xf8, !PT ;  /* 0x00000600061b7812 */ /* 0x000fe200078ef81b */
[----:B------:R-:W-:Y:S01]  /*5830*/  IMAD.MOV.U32 R22, RZ, RZ, RZ ;  /* 0x000000ffff167224 */ /* 0x000fe200078e00ff */
[----:B------:R-:W-:Y:S01]  /*5840*/  LOP3.LUT R4, R4, 0x4, R5, 0x78, !PT ;  /* 0x0000000404047812 */ /* 0x000fe200078e7805 */
[----:B------:R-:W-:Y:S01]  /*5850*/  IMAD.MOV.U32 R76, RZ, RZ, RZ ;  /* 0x000000ffff4c7224 */ /* 0x000fe200078e00ff */
[----:B------:R-:W-:Y:S01]  /*5860*/  LOP3.LUT R80, R80, 0x60, RZ, 0xc0, !PT ;  /* 0x0000006050507812 */ /* 0x000fe200078ec0ff */
[----:B-1----:R-:W-:Y:S01]  /*5870*/  ULEA UR44, UR4, UR44, 0x18 ;  /* 0x0000002c042c7291 */ /* 0x002fe2000f8ec0ff */
[----:B------:R-:W1:Y:S01]  /*5880*/  LDC.64 R62, c[0x0][0x8b0] ;  /* 0x00022c00ff3e7b82 */ /* 0x000e620000000a00 */
[----:B------:R-:W-:Y:S01]  /*5890*/  LOP3.LUT R27, R27, R4, RZ, 0xfc, !PT ;  /* 0x000000041b1b7212 */ /* 0x000fe200078efcff */
[----:B------:R-:W4:Y:S01]  /*58a0*/  LDCU UR59, c[0x0][0x370] ;  /* 0x00006e00ff3b77ac */ /* 0x000f220008000800 */
[----:B------:R-:W-:-:S02]  /*58b0*/  SEL R79, R79, 0xfffffff0, !P2 ;  /* 0xfffffff04f4f7807 */ /* 0x000fc40005000000 */
[----:B------:R-:W-:Y:S01]  /*58c0*/  SEL R78, R78, 0xffffffe0, !P1 ;  /* 0xffffffe04e4e7807 */ /* 0x000fe20004800000 */
[----:B------:R-:W-:Y:S02]  /*58d0*/  UIADD3 UR4, UPT, UPT, UR44, 0x400, URZ ;  /* 0x000004002c047890 */ /* 0x000fe4000fffe0ff */
[----:B------:R-:W4:Y:S01]  /*58e0*/  LDS R0, [UR44+0x180] ;  /* 0x0001802cff007984 */ /* 0x000f220008000800 */
[----:B------:R-:W1:Y:S01]  /*58f0*/  LDC.64 R60, c[0x0][0x8a8] ;  /* 0x00022a00ff3c7b82 */ /* 0x000e620000000a00 */
[----:B------:R-:W1:Y:S02]  /*5900*/  LDCU.64 UR62, c[0x0][0x348] ;  /* 0x00006900ff3e77ac */ /* 0x000e640008000a00 */
[----:B------:R-:W-:Y:S01]  /*5910*/  IMAD.U32 R72, RZ, RZ, UR4 ;  /* 0x00000004ff487e24 */ /* 0x000fe2000f8e00ff */
[----:B------:R-:W1:Y:S01]  /*5920*/  LDCU UR43, c[0x0][0xb0c] ;  /* 0x00016180ff2b77ac */ /* 0x000e620008000800 */
[----:B------:R-:W1:Y:S01]  /*5930*/  LDCU UR39, c[0x0][0xb30] ;  /* 0x00016600ff2777ac */ /* 0x000e620008000800 */
[----:B------:R-:W1:Y:S01]  /*5940*/  LDCU.64 UR56, c[0x0][0x888] ;  /* 0x00011100ff3877ac */ /* 0x000e620008000a00 */
[----:B------:R-:W1:Y:S01]  /*5950*/  LDCU.64 UR40, c[0x0][0xb28] ;  /* 0x00016500ff2877ac */ /* 0x000e620008000a00 */
[----:B------:R-:W1:Y:S01]  /*5960*/  LDCU.128 UR52, c[0x0][0xb10] ;  /* 0x00016200ff3477ac */ /* 0x000e620008000c00 */
[----:B------:R-:W1:Y:S01]  /*5970*/  LDCU UR58, c[0x0][0x374] ;  /* 0x00006e80ff3a77ac */ /* 0x000e620008000800 */
[----:B------:R-:W-:Y:S01]  /*5980*/  UMOV UR47, URZ ;  /* 0x000000ff002f7c82 */ /* 0x000fe20008000000 */
[----:B------:R-:W-:Y:S01]  /*5990*/  UMOV UR46, URZ ;  /* 0x000000ff002e7c82 */ /* 0x000fe20008000000 */
[----:B--234-:R-:W-:-:S07]  /*59a0*/  IMAD.IADD R23, R0, 0x1, R23 ;  /* 0x0000000100177824 */ /* 0x01cfce00078e0217 */
.L_x_138:
[C---:B------:R-:W-:Y:S02]  /*59b0*/  LEA R3, R74.reuse, UR44, 0x3 ;  /* 0x0000002c4a037c11 */ /* 0x040fe4000f8e18ff */
[----:B------:R-:W-:Y:S02]  /*59c0*/  SHF.L.U32 R0, R75, 0x1f, RZ ;  /* 0x0000001f4b007819 */ /* 0x000fe400000006ff */
[----:B------:R-:W-:Y:S02]  /*59d0*/  LEA R5, R74, UR44, 0x4 ;  /* 0x0000002c4a057c11 */ /* 0x000fe4000f8e20ff */
[----:B------:R-:W2:Y:S02]  /*59e0*/  SYNCS.PHASECHK.TRANS64.TRYWAIT P0, [R3+URZ+0xd0], R0 ;  /* 0x0000d000030075a7 */ /* 0x000ea400080011ff */
[----:B-12---:R-:W-:Y:S05]  /*59f0*/  @!P0 BRA `(.L_x_95) ;  /* 0x00000038007c8947 */ /* 0x006fea0003800000 */
.L_x_194:
[----:B------:R-:W3:Y:S01]  /*5a00*/  LDS.128 R4, [R5+0x160] ;  /* 0x0001600005047984 */ /* 0x000ee20000000c00 */
[----:B------:R-:W-:Y:S01]  /*5a10*/  UISETP.GE.AND UP0, UPT, UR42, 0x1, UPT ;  /* 0x000000012a00788c */ /* 0x000fe2000bf06270 */
[----:B------:R-:W-:Y:S01]  /*5a20*/  @!PT LDS RZ, [RZ] ;  /* 0x00000000fffff984 */ /* 0x000fe20000000800 */
[----:B------:R-:W-:Y:S01]  /*5a30*/  @!PT LDS RZ, [RZ] ;  /* 0x00000000fffff984 */ /* 0x000fe20000000800 */
[----:B------:R-:W-:Y:S01]  /*5a40*/  @!PT LDS RZ, [RZ] ;  /* 0x00000000fffff984 */ /* 0x000fe20000000800 */
[----:B------:R-:W-:Y:S01]  /*5a50*/  @!PT LDS RZ, [RZ] ;  /* 0x00000000fffff984 */ /* 0x000fe20000000800 */
[----:B------:R4:W-:Y:S06]  /*5a60*/  MEMBAR.ALL.CTA ;  /* 0x0000000000007992 */ /* 0x0009ec0000008000 */
[----:B----4-:R-:W4:Y:S01]  /*5a70*/  FENCE.VIEW.ASYNC.S ;  /* 0x00000000000073c6 */ /* 0x010f220000000000 */
[----:B---3--:R-:W-:Y:S11]  /*5a80*/  LOP3.LUT P0, RZ, R6, 0x1, RZ, 0xc0, !PT ;  /* 0x0000000106ff7812 */ /* 0x008ff6000780c0ff */
[----:B------:R-:W-:Y:S02]  /*5a90*/  @!UPT UIADD3 URZ, UPT, UPT, URZ, URZ, URZ ;  /* 0x000000fffffff290 */ /* 0x000fe4000fffe0ff */
[----:B----4-:R-:W-:Y:S01]  /*5aa0*/  VOTEU.ANY UP1, P0 ;  /* 0x0000000000ff7886 */ /* 0x010fe20000020100 */
[----:B------:R-:W-:Y:S01]  /*5ab0*/  PLOP3.LUT P0, PT, PT, PT, UP1, 0x80, 0x8 ;  /* 0x000000000008781c */ /* 0x000fe20003f0f018 */
[----:B------:R-:W-:Y:S11]  /*5ac0*/  UP2UR UR61, UPR, URZ, 0x2 ;  /* 0x00000002ff3d7883 */ /* 0x000ff60008000000 */
[----:B------:R-:W-:Y:S01]  /*5ad0*/  @!UPT UIADD3 URZ, UPT, UPT, URZ, URZ, URZ ;  /* 0x000000fffffff290 */ /* 0x000fe2000fffe0ff */
[----:B--2---:R-:W-:Y:S02]  /*5ae0*/  @P0 SHF.R.U32.HI R0, RZ, 0x10, R5 ;  /* 0x00000010ff000819 */ /* 0x004fe40000011605 */
        /* <DEDUP_REMOVED lines=12> */
[----:B------:R-:W3:Y:S01]  /*5bb0*/  LDCU UR12, c[0x0][0xb20] ;  /* 0x00016400ff0c77ac */ /* 0x000ee20008000800 */
[----:B-1----:R-:W-:Y:S02]  /*5bc0*/  UIMAD.WIDE.U32 UR4, UR58, UR55, URZ ;  /* 0x000000373a0472a5 */ /* 0x002fe4000f8e00ff */
[----:B------:R-:W-:Y:S02]  /*5bd0*/  UIMAD.WIDE.U32 UR6, UR59, UR52, URZ ;  /* 0x000000343b0672a5 */ /* 0x000fe4000f8e00ff */
[----:B------:R-:W-:Y:S02]  /*5be0*/  UISETP.NE.AND UP0, UPT, UR54, 0x1, UPT ;  /* 0x000000013600788c */ /* 0x000fe4000bf05270 */
[----:B------:R-:W-:Y:S02]  /*5bf0*/  UIMAD.WIDE.U32 UR8, UR37, UR55, URZ ;  /* 0x00000037250872a5 */ /* 0x000fe4000f8e00ff */
[----:B------:R-:W-:Y:S02]  /*5c00*/  UIMAD.WIDE.U32 UR10, UR38, UR52, URZ ;  /* 0x00000034260a72a5 */ /* 0x000fe4000f8e00ff */
[----:B------:R-:W-:Y:S02]  /*5c10*/  UISETP.NE.AND UP1, UPT, UR43, 0x1, UPT ;  /* 0x000000012b00788c */ /* 0x000fe4000bf25270 */
[----:B------:R-:W-:Y:S01]  /*5c20*/  UISETP.NE.AND UP2, UPT, UR42, 0x1, UPT ;  /* 0x000000012a00788c */ /* 0x000fe2000bf45270 */
[----:B------:R-:W-:Y:S02]  /*5c30*/  UMOV UR4, UR5 ;  /* 0x0000000500047c82 */ /* 0x000fe40008000000 */
[----:B---3--:R-:W-:Y:S03]  /*5c40*/  USHF.R.U32.HI UR5, URZ, UR12, UR4 ;  /* 0x0000000cff057299 */ /* 0x008fe60008011604 */
[----:B------:R-:W-:Y:S02]  /*5c50*/  UMOV UR4, UR7 ;  /* 0x0000000700047c82 */ /* 0x000fe40008000000 */
[----:B------:R-:W-:Y:S02]  /*5c60*/  USHF.R.U32.HI UR7, URZ, UR53, UR4 ;  /* 0x00000035ff077299 */ /* 0x000fe40008011604 */
[----:B------:R-:W-:Y:S02]  /*5c70*/  USEL UR4, UR58, UR5, !UP0 ;  /* 0x000000053a047287 */ /* 0x000fe4000c000000 */
[----:B------:R-:W-:Y:S01]  /*5c80*/  USEL UR7, UR59, UR7, !UP1 ;  /* 0x000000073b077287 */ /* 0x000fe2000c800000 */
[----:B------:R-:W-:Y:S01]  /*5c90*/  UMOV UR5, UR9 ;  /* 0x0000000900057c82 */ /* 0x000fe20008000000 */
[----:B------:R-:W-:Y:S02]  /*5ca0*/  UIMAD.WIDE.U32 UR8, UR4, UR40, URZ ;  /* 0x00000028040872a5 */ /* 0x000fe4000f8e00ff */
[----:B------:R-:W-:Y:S03]  /*5cb0*/  USHF.R.U32.HI UR6, URZ, UR12, UR5 ;  /* 0x0000000cff067299 */ /* 0x000fe60008011605 */
[----:B------:R-:W-:Y:S01]  /*5cc0*/  UMOV UR5, UR11 ;  /* 0x0000000b00057c82 */ /* 0x000fe20008000000 */
[----:B------:R-:W-:Y:S02]  /*5cd0*/  UIMAD.WIDE.U32 UR10, UR7, UR40, URZ ;  /* 0x00000028070a72a5 */ /* 0x000fe4000f8e00ff */
[----:B------:R-:W-:Y:S02]  /*5ce0*/  USHF.R.U32.HI UR12, URZ, UR53, UR5 ;  /* 0x00000035ff0c7299 */ /* 0x000fe40008011605 */
[----:B------:R-:W-:Y:S01]  /*5cf0*/  USEL UR6, UR37, UR6, !UP0 ;  /* 0x0000000625067287 */ /* 0x000fe2000c000000 */
[----:B------:R-:W-:Y:S02]  /*5d00*/  UMOV UR5, UR9 ;  /* 0x0000000900057c82 */ /* 0x000fe40008000000 */
[----:B------:R-:W-:Y:S01]  /*5d10*/  UMOV UR10, UR11 ;  /* 0x0000000b000a7c82 */ /* 0x000fe20008000000 */
[----:B------:R-:W-:Y:S02]  /*5d20*/  @UP2 USHF.R.U32.HI UR4, URZ, UR41, UR5 ;  /* 0x00000029ff042299 */ /* 0x000fe40008011605 */
[----:B------:R-:W-:Y:S02]  /*5d30*/  @UP2 USHF.R.U32.HI UR7, URZ, UR41, UR10 ;  /* 0x00000029ff072299 */ /* 0x000fe4000801160a */
[----:B------:R-:W-:Y:S02]  /*5d40*/  UIMAD UR4, UR42, UR4, URZ ;  /* 0x000000042a0472a4 */ /* 0x000fe4000f8e02ff */
        /* <DEDUP_REMOVED lines=8> */
[----:B------:R-:W-:Y:S02]  /*5dd0*/  USEL UR11, UR6, UR4, !UP2 ;  /* 0x00000004060b7287 */ /* 0x000fe4000d000000 */
[----:B------:R-:W-:Y:S02]  /*5de0*/  UIADD3 UR8, UPT, UPT, -UR5, URZ, URZ ;  /* 0x000000ff05087290 */ /* 0x000fe4000fffe1ff */
[----:B------:R-:W-:Y:S01]  /*5df0*/  UIADD3 UR10, UPT, UPT, -UR11, URZ, URZ ;  /* 0x000000ff0b0a7290 */ /* 0x000fe2000fffe1ff */
[----:B------:R-:W-:Y:S01]  /*5e00*/  @!UP0 UMOV UR4, UR9 ;  /* 0x0000000900048c82 */ /* 0x000fe20008000000 */
[----:B------:R-:W-:Y:S02]  /*5e10*/  UIADD3 UR9, UPT, UPT, -UR6, URZ, URZ ;  /* 0x000000ff06097290 */ /* 0x000fe4000fffe1ff */
[----:B------:R-:W-:Y:S02]  /*5e20*/  @!UP0 USHF.R.U32.HI UR4, URZ, UR41, UR4 ;  /* 0x00000029ff048299 */ /* 0x000fe40008011604 */
[----:B------:R-:W-:Y:S02]  /*5e30*/  UIMAD UR10, UR42, UR10, UR6 ;  /* 0x0000000a2a0a72a4 */ /* 0x000fe4000f8e0206 */
[----:B------:R-:W-:Y:S04]  /*5e40*/  @!UP0 USEL UR4, UR5, UR4, !UP2 ;  /* 0x0000000405048287 */ /* 0x000fe8000d000000 */
[----:B------:R-:W-:Y:S02]  /*5e50*/  @!UP0 UIMAD UR10, UR7, UR10, UR4 ;  /* 0x0000000a070a82a4 */ /* 0x000fe4000f8e0204 */
[----:B------:R-:W-:Y:S02]  /*5e60*/  @!UP0 UIADD3 UR11, UPT, UPT, UR11, -UR4, URZ ;  /* 0x800000040b0b8290 */ /* 0x000fe4000fffe0ff */
[----:B------:R-:W-:Y:S02]  /*5e70*/  UIMAD UR7, UR43, UR8, UR38 ;  /* 0x000000082b0772a4 */ /* 0x000fe4000f8e0226 */
[----:B------:R-:W-:Y:S02]  /*5e80*/  @!UP0 UIMAD UR6, UR11, UR42, UR5 ;  /* 0x0000002a0b0682a4 */ /* 0x000fe4000f8e0205 */
[----:B------:R-:W-:Y:S01]  /*5e90*/  UIMAD UR4, UR54, UR9, UR37 ;  /* 0x00000009360472a4 */ /* 0x000fe2000f8e0225 */
[----:B------:R-:W-:Y:S02]  /*5ea0*/  @!UP0 UMOV UR5, UR10 ;  /* 0x0000000a00058c82 */ /* 0x000fe40008000000 */
[----:B------:R-:W-:Y:S02]  /*5eb0*/  UIMAD UR38, UR5, UR43, UR7 ;  /* 0x0000002b052672a4 */ /* 0x000fe4000f8e0207 */
[----:B------:R-:W-:Y:S11]  /*5ec0*/  UIMAD UR37, UR6, UR54, UR4 ;  /* 0x00000036062572a4 */ /* 0x000ff6000f8e0204 */
[----:B------:R-:W-:Y:S01]  /*5ed0*/  @!UPT UIADD3 URZ, UPT, UPT, URZ, URZ, URZ ;  /* 0x000000fffffff290 */ /* 0x000fe2000fffe0ff */
.L_x_96:
[----:B-1----:R-:W-:Y:S01]  /*5ee0*/  UISETP.NE.AND UP0, UPT, UR39, 0x1, UPT ;  /* 0x000000012700788c */ /* 0x002fe2000bf05270 */
[----:B------:R-:W-:Y:S01]  /*5ef0*/  LOP3.LUT P0, RZ, R72, 0x3f0, RZ, 0xc0, !PT ;  /* 0x000003f048ff7812 */ /* 0x000fe2000780c0ff */
[----:B------:R-:W-:Y:S01]  /*5f00*/  USHF.L.U32 UR50, UR16, 0x6, URZ ;  /* 0x0000000610327899 */ /* 0x000fe200080006ff */
[----:B------:R-:W-:Y:S01]  /*5f10*/  BSSY.RECONVERGENT B6, `(.L_x_97) ;  /* 0x0000034000067945 */ /* 0x000fe20003800200 */
[----:B------:R-:W-:Y:S01]  /*5f20*/  USHF.L.U32 UR49, UR20, 0x7, URZ ;  /* 0x0000000714317899 */ /* 0x000fe200080006ff */
[----:B------:R-:W-:Y:S06]  /*5f30*/  IADD3 R74, PT, PT, R74, 0x1, RZ ;  /* 0x000000014a4a7810 */ /* 0x000fec0007ffe0ff */
[----:B------:R-:W1:Y:S01]  /*5f40*/  @!UP0 LDCU.128 UR12, c[0x0][0xb10] ;  /* 0x00016200ff0c87ac */ /* 0x000e620008000c00 */
[----:B------:R-:W3:Y:S01]  /*5f50*/  @!UP0 LDCU UR5, c[0x0][0xb0c] ;  /* 0x00016180ff0587ac */ /* 0x000ee20008000800 */
[----:B------:R-:W4:Y:S01]  /*5f60*/  @!UP0 LDCU UR10, c[0x0][0xb20] ;  /* 0x00016400ff0a87ac */ /* 0x000f220008000800 */
[----:B-1----:R-:W-:Y:S02]  /*5f70*/  UIMAD.WIDE.U32 UR8, UR38, UR12, URZ ;  /* 0x0000000c260872a5 */ /* 0x002fe4000f8e00ff */
[----:B------:R-:W-:Y:S02]  /*5f80*/  UIMAD.WIDE.U32 UR6, UR37, UR15, URZ ;  /* 0x0000000f250672a5 */ /* 0x000fe4000f8e00ff */
[----:B------:R-:W-:Y:S03]  /*5f90*/  @!UP0 UISETP.NE.AND UP1, UPT, UR14, 0x1, UPT ;  /* 0x000000010e00888c */ /* 0x000fe6000bf25270 */
[----:B------:R-:W-:Y:S01]  /*5fa0*/  @!UP0 UMOV UR4, UR9 ;  /* 0x0000000900048c82 */ /* 0x000fe20008000000 */
[----:B---3--:R-:W-:Y:S02]  /*5fb0*/  @!UP0 UISETP.NE.AND UP2, UPT, UR5, 0x1, UPT ;  /* 0x000000010500888c */ /* 0x008fe4000bf45270 */
[----:B------:R-:W-:Y:S01]  /*5fc0*/  @!UP0 USHF.R.U32.HI UR4, URZ, UR13, UR4 ;  /* 0x0000000dff048299 */ /* 0x000fe20008011604 */
[----:B------:R-:W-:Y:S02]  /*5fd0*/  @!UP0 UMOV UR6, UR7 ;  /* 0x0000000700068c82 */ /* 0x000fe40008000000 */
[----:B----4-:R-:W-:Y:S02]  /*5fe0*/  @!UP0 USHF.R.U32.HI UR6, URZ, UR10, UR6 ;  /* 0x0000000aff068299 */ /* 0x010fe40008011606 */
[----:B------:R-:W-:Y:S02]  /*5ff0*/  @!UP0 USEL UR7, UR38, UR4, !UP2 ;  /* 0x0000000426078287 */ /* 0x000fe4000d000000 */
[----:B------:R-:W-:Y:S04]  /*6000*/  @!UP0 USEL UR6, UR37, UR6, !UP1 ;  /* 0x0000000625068287 */ /* 0x000fe8000c800000 */
[----:B------:R-:W-:Y:S02]  /*6010*/  @!UP0 UIADD3 UR4, UPT, UPT, -UR7, UR6, URZ ;  /* 0x0000000607048290 */ /* 0x000fe4000fffe1ff */
[----:B------:R-:W-:Y:S02]  /*6020*/  @!UP0 UIADD3 UR6, UPT, UPT, UR7, -UR6, URZ ;  /* 0x8000000607068290 */ /* 0x000fe4000fffe0ff */
[----:B------:R-:W-:Y:S02]  /*6030*/  @!UP0 UIMAD UR38, UR4, UR5, UR38 ;  /* 0x00000005042682a4 */ /* 0x000fe4000f8e0226 */
[----:B------:R-:W-:Y:S01]  /*6040*/  @!UP0 UIMAD UR37, UR6, UR14, UR37 ;  /* 0x0000000e062582a4 */ /* 0x000fe2000f8e0225 */
[----:B------:R-:W-:Y:S11]  /*6050*/  @!P0 BRA `(.L_x_98) ;  /* 0x00000000007c8947 */ /* 0x000ff60003800000 */
[----:B------:R-:W1:Y:S01]  /*6060*/  LDCU.64 UR8, c[0x4][0x80] ;  /* 0x01001000ff0877ac */ /* 0x000e620008000a00 */
[----:B------:R-:W-:Y:S01]  /*6070*/  MOV R2, 0x0 ;  /* 0x0000000000027802 */ /* 0x000fe20000000f00 */
[----:B------:R-:W-:Y:S02]  /*6080*/  HFMA2 R12, -RZ, RZ, 0, 5.9604644775390625e-08 ;  /* 0x00000001ff0c7431 */ /* 0x000fe400000001ff */
[----:B------:R-:W-:Y:S01]  /*6090*/  IMAD.MOV.U32 R8, RZ, RZ, 0x70 ;  /* 0x00000070ff087424 */ /* 0x000fe200078e00ff */
[----:B------:R3:W4:Y:S01]  /*60a0*/  LDC.64 R14, c[0x4][R2] ;  /* 0x01000000020e7b82 */ /* 0x0007220000000a00 */
[----:B------:R-:W2:Y:S01]  /*60b0*/  LDCU.64 UR6, c[0x4][0x88] ;  /* 0x01001100ff0677ac */ /* 0x000ea20008000a00 */
[----:B------:R-:W-:Y:S01]  /*60c0*/  IMAD.MOV.U32 R13, RZ, RZ, RZ ;  /* 0x000000ffff0d7224 */ /* 0x000fe200078e00ff */
[----:B------:R-:W2:Y:S01]  /*60d0*/  LDCU.64 UR4, c[0x4][0x8] ;  /* 0x01000100ff0477ac */ /* 0x000ea20008000a00 */
[----:B-1----:R-:W-:Y:S01]  /*60e0*/  MOV R5, UR9 ;  /* 0x0000000900057c02 */ /* 0x002fe20008000f00 */
[----:B------:R-:W-:Y:S01]  /*60f0*/  IMAD.U32 R4, RZ, RZ, UR8 ;  /* 0x00000008ff047e24 */ /* 0x000fe2000f8e00ff */
[----:B--2---:R-:W-:Y:S01]  /*6100*/  MOV R7, UR7 ;  /* 0x0000000700077c02 */ /* 0x004fe20008000f00 */
[----:B------:R-:W-:Y:S01]  /*6110*/  IMAD.U32 R6, RZ, RZ, UR6 ;  /* 0x00000006ff067e24 */ /* 0x000fe2000f8e00ff */
[----:B------:R-:W-:Y:S01]  /*6120*/  MOV R11, UR5 ;  /* 0x00000005000b7c02 */ /* 0x000fe20008000f00 */
[----:B------:R-:W-:Y:S02]  /*6130*/  IMAD.U32 R10, RZ, RZ, UR4 ;  /* 0x00000004ff0a7e24 */ /* 0x000fe4000f8e00ff */
[----:B------:R-:W-:Y:S07]  /*6140*/  LEPC R20, `(.L_x_99) ;  /* 0x000000001014794e */ /* 0x000fee0000000000 */
[----:B---345:R-:W-:Y:S05]  /*6150*/  CALL.ABS.NOINC R14 ;  /* 0x000000000e007343 */ /* 0x038fea0003c00000 */
.L_x_99:
[----:B------:R-:W1:Y:S01]  /*6160*/  LDCU.64 UR8, c[0x4][0x80] ;  /* 0x01001000ff0877ac */ /* 0x000e620008000a00 */
[----:B------:R-:W2:Y:S01]  /*6170*/  LDC.64 R2, c[0x4][R2] ;  /* 0x0100000002027b82 */ /* 0x000ea20000000a00 */
[----:B------:R-:W-:Y:S02]  /*6180*/  HFMA2 R12, -RZ, RZ, 0, 5.9604644775390625e-08 ;  /* 0x00000001ff0c7431 */ /* 0x000fe400000001ff */
[----:B------:R-:W-:Y:S02]  /*6190*/  IMAD.MOV.U32 R8, RZ, RZ, 0x70 ;  /* 0x00000070ff087424 */ /* 0x000fe400078e00ff */
[----:B------:R-:W-:Y:S01]  /*61a0*/  IMAD.MOV.U32 R13, RZ, RZ, RZ ;  /* 0x000000ffff0d7224 */ /* 0x000fe200078e00ff */
[----:B------:R-:W3:Y:S01]  /*61b0*/  LDCU.64 UR6, c[0x4][0x88] ;  /* 0x01001100ff0677ac */ /* 0x000ee20008000a00 */
[----:B------:R-:W4:Y:S01]  /*61c0*/  LDCU.64 UR4, c[0x4][0x8] ;  /* 0x01000100ff0477ac */ /* 0x000f220008000a00 */
[----:B-1----:R-:W-:Y:S02]  /*61d0*/  MOV R4, UR8 ;  /* 0x0000000800047c02 */ /* 0x002fe40008000f00 */
[----:B------:R-:W-:Y:S02]  /*61e0*/  MOV R5, UR9 ;  /* 0x0000000900057c02 */ /* 0x000fe40008000f00 */
[----:B---3--:R-:W-:Y:S01]  /*61f0*/  MOV R7, UR7 ;  /* 0x0000000700077c02 */ /* 0x008fe20008000f00 */
[----:B------:R-:W-:Y:S01]  /*6200*/  IMAD.U32 R6, RZ, RZ, UR6 ;  /* 0x00000006ff067e24 */ /* 0x000fe2000f8e00ff */
[----:B----4-:R-:W-:Y:S01]  /*6210*/  MOV R11, UR5 ;  /* 0x00000005000b7c02 */ /* 0x010fe20008000f00 */
[----:B------:R-:W-:Y:S02]  /*6220*/  IMAD.U32 R10, RZ, RZ, UR4 ;  /* 0x00000004ff0a7e24 */ /* 0x000fe4000f8e00ff */
[----:B------:R-:W-:Y:S07]  /*6230*/  LEPC R20, `(.L_x_98) ;  /* 0x000000001014794e */ /* 0x000fee0000000000 */
[----:B--2---:R-:W-:Y:S05]  /*6240*/  CALL.ABS.NOINC R2 ;  /* 0x0000000002007343 */ /* 0x004fea0003c00000 */
.L_x_98:
[----:B------:R-:W-:Y:S05]  /*6250*/  BSYNC.RECONVERGENT B6 ;  /* 0x0000000000067941 */ /* 0x000fea0003800200 */
.L_x_97:
[----:B------:R-:W-:Y:S02]  /*6260*/  ISETP.NE.U32.AND P0, PT, RZ, UR56, PT ;  /* 0x00000038ff007c0c */ /* 0x000fe4000bf05070 */
[C---:B------:R-:W-:Y:S02]  /*6270*/  ISETP.NE.U32.AND P1, PT, R66.reuse, RZ, PT ;  /* 0x000000ff4200720c */ /* 0x040fe40003f25070 */
[----:B------:R-:W-:Y:S02]  /*6280*/  ISETP.NE.U32.AND P4, PT, R66, RZ, PT ;  /* 0x000000ff4200720c */ /* 0x000fe40003f85070 */
[----:B------:R-:W-:Y:S02]  /*6290*/  ISETP.NE.AND.EX P0, PT, RZ, UR57, PT, P0 ;  /* 0x00000039ff007c0c */ /* 0x000fe4000bf05300 */
[C---:B------:R-:W-:Y:S02]  /*62a0*/  ISETP.NE.AND.EX P1, PT, R67.reuse, RZ, PT, P1 ;  /* 0x000000ff4300720c */ /* 0x040fe40003f25310 */
[----:B------:R-:W-:Y:S02]  /*62b0*/  ISETP.NE.AND.EX P4, PT, R67, RZ, P0, P4 ;  /* 0x000000ff4300720c */ /* 0x000fe40000785340 */
[----:B------:R-:W-:Y:S02]  /*62c0*/  ISETP.NE.U32.AND P5, PT, R62, RZ, PT ;  /* 0x000000ff3e00720c */ /* 0x000fe40003fa5070 */
[----:B------:R-:W-:Y:S02]  /*62d0*/  ISETP.NE.U32.AND P3, PT, RZ, UR56, PT ;  /* 0x00000038ff007c0c */ /* 0x000fe4000bf65070 */
[----:B------:R-:W-:Y:S02]  /*62e0*/  PLOP3.LUT P2, PT, PT, PT, PT, 0x8, 0x80 ;  /* 0x000000000080781c */ /* 0x000fe40003f4e170 */
[----:B------:R-:W-:Y:S02]  /*62f0*/  ISETP.NE.AND.EX P5, PT, R63, RZ, PT, P5 ;  /* 0x000000ff3f00720c */ /* 0x000fe40003fa5350 */
[----:B------:R-:W-:Y:S03]  /*6300*/  ISETP.NE.AND.EX P3, PT, RZ, UR57, PT, P3 ;  /* 0x00000039ff007c0c */ /* 0x000fe6000bf65330 */
[----:B------:R-:W-:Y:S01]  /*6310*/  @!P4 PLOP3.LUT P2, PT, P1, PT, PT, 0x80, 0x8 ;  /* 0x000000000008c81c */ /* 0x000fe20000f4f070 */
[----:B------:R-:W-:Y:S01]  /*6320*/  @!UPT UIADD3 URZ, UPT, UPT, URZ, URZ, URZ ;  /* 0x000000fffffff290 */ /* 0x000fe2000fffe0ff */
[----:B------:R-:W-:Y:S11]  /*6330*/  @!P1 BRA `(.L_x_100) ;  /* 0x0000000000309947 */ /* 0x000ff60003800000 */
[----:B------:R-:W-:Y:S01]  /*6340*/  ISETP.NE.U32.AND P0, PT, R64, RZ, PT ;  /* 0x000000ff4000720c */ /* 0x000fe20003f05070 */
[----:B------:R-:W1:Y:S01]  /*6350*/  LDCU.64 UR4, c[0x0][0x358] ;  /* 0x00006b00ff0477ac */ /* 0x000e620008000a00 */
[----:B------:R-:W-:Y:S02]  /*6360*/  IMAD.MOV.U32 R68, RZ, RZ, 0x1 ;  /* 0x00000001ff447424 */ /* 0x000fe400078e00ff */
[----:B------:R-:W-:Y:S11]  /*6370*/  ISETP.NE.AND.EX P0, PT, R65, RZ, PT, P0 ;  /* 0x000000ff4100720c */ /* 0x000ff60003f05300 */
[----:B------:R-:W-:Y:S02]  /*6380*/  @!UPT UIADD3 URZ, UPT, UPT, URZ, URZ, URZ ;  /* 0x000000fffffff290 */ /* 0x000fe4000fffe0ff */
[----:B------:R-:W3:Y:S01]  /*6390*/  @P0 LDC.64 R2, c[0x0][0x888] ;  /* 0x00022200ff020b82 */ /* 0x000ee20000000a00 */
[----:B--2---:R-:W-:Y:S04]  /*63a0*/  @P0 IMAD R0, R66, UR36, RZ ;  /* 0x0000002442000c24 */ /* 0x004fe8000f8e02ff */
[----:B---3--:R-:W-:Y:S04]  /*63b0*/  @P0 IMAD.WIDE R2, R0, 0x4, R2 ;  /* 0x0000000400020825 */ /* 0x008fe800078e0202 */
[----:B------:R-:W-:Y:S01]  /*63c0*/  HFMA2 R0, -RZ, RZ, 0, 5.9604644775390625e-08 ;  /* 0x00000001ff007431 */ /* 0x000fe200000001ff */
[----:B-1---5:R1:W5:Y:S04]  /*63d0*/  @P0 LDG.E R26, desc[UR4][R2.64] ;  /* 0x00000004021a0981 */ /* 0x022368000c1e1900 */
[----:B------:R-:W-:Y:S01]  /*63e0*/  @!P0 PRMT R68, R0, 0x7610, R68 ;  /* 0x0000761000448816 */ /* 0x000fe20000000044 */
[----:B-1----:R-:W3:Y:S06]  /*63f0*/  @!P0 LDC R26, c[0x0][0x880] ;  /* 0x00022000ff1a8b82 */ /* 0x002eec0000000800 */
.L_x_100:
[----:B------:R-:W-:Y:S05]  /*6400*/  @!P5 BRA `(.L_x_101) ;  /* 0x000000000024d947 */ /* 0x000fea0003800000 */
[----:B------:R-:W-:Y:S01]  /*6410*/  ISETP.NE.U32.AND P0, PT, R60, RZ, PT ;  /* 0x000000ff3c00720c */ /* 0x000fe20003f05070 */
[----:B------:R-:W1:Y:S03]  /*6420*/  LDCU.64 UR4, c[0x0][0x358] ;  /* 0x00006b00ff0477ac */ /* 0x000e660008000a00 */
[----:B------:R-:W-:Y:S11]  /*6430*/  ISETP.NE.AND.EX P0, PT, R61, RZ, PT, P0 ;  /* 0x000000ff3d00720c */ /* 0x000ff60003f05300 */
[----:B------:R-:W-:Y:S02]  /*6440*/  @!UPT UIADD3 URZ, UPT, UPT, URZ, URZ, URZ ;  /* 0x000000fffffff290 */ /* 0x000fe4000fffe0ff */
[----:B------:R-:W4:Y:S01]  /*6450*/  @P0 LDC.64 R2, c[0x0][0x8a8] ;  /* 0x00022a00ff020b82 */ /* 0x000f220000000a00 */
[----:B--2---:R-:W-:Y:S04]  /*6460*/  @P0 IMAD R0, R62, UR36, RZ ;  /* 0x000000243e000c24 */ /* 0x004fe8000f8e02ff */
[----:B----4-:R-:W-:Y:S05]  /*6470*/  @P0 IMAD.WIDE R2, R0, 0x4, R2 ;  /* 0x0000000400020825 */ /* 0x010fea00078e0202 */
[----:B-1---5:R1:W5:Y:S02]  /*6480*/  @P0 LDG.E R24, desc[UR4][R2.64] ;  /* 0x0000000402180981 */ /* 0x022364000c1e1900 */
[----:B-1----:R-:W4:Y:S02]  /*6490*/  @!P0 LDC R24, c[0x0][0x8a0] ;  /* 0x00022800ff188b82 */ /* 0x002f240000000800 */
.L_x_101:
[----:B---3-5:R-:W-:Y:S01]  /*64a0*/  FSETP.NEU.AND P0, PT, R26, RZ, PT ;  /* 0x000000ff1a00720b */ /* 0x028fe20003f0d000 */
[----:B------:R-:W-:Y:S01]  /*64b0*/  IMAD.SHL.U32 R90, R27, 0x4, RZ ;  /* 0x000000041b5a7824 */ /* 0x000fe200078e00ff */
[----:B------:R-:W-:Y:S01]  /*64c0*/  SEL R5, RZ, 0xffffffff, P3 ;  /* 0xffffffffff057807 */ /* 0x000fe20001800000 */
[----:B------:R-:W-:Y:S01]  /*64d0*/  BSSY B1, `(.L_x_102) ;  /* 0x0000043000017945 */ /* 0x000fe20003800000 */
[----:B------:R-:W-:Y:S01]  /*64e0*/  @!P4 LOP3.LUT P3, RZ, R68, 0xff, RZ, 0xc0, !PT ;  /* 0x000000ff44ffc812 */ /* 0x000fe2000786c0ff */
[----:B------:R-:W-:Y:S01]  /*64f0*/  VIADD R84, R90, UR44 ;  /* 0x0000002c5a547c36 */ /* 0x000fe20008000000 */
[----:B------:R-:W-:Y:S01]  /*6500*/  @!P4 SEL R2, RZ, 0xffffffff, P0 ;  /* 0xffffffffff02c807 */ /* 0x000fe20000000000 */
[----:B------:R-:W-:Y:S01]  /*6510*/  IMAD.MOV.U32 R91, RZ, RZ, 0x1 ;  /* 0x00000001ff5b7424 */ /* 0x000fe200078e00ff */
[----:B------:R-:W-:Y:S01]  /*6520*/  LOP3.LUT R77, R77, 0x1, RZ, 0x3c, !PT ;  /* 0x000000014d4d7812 */ /* 0x000fe200078e3cff */
[----:B------:R-:W-:Y:S01]  /*6530*/  IMAD.MOV.U32 R89, RZ, RZ, RZ ;  /* 0x000000ffff597224 */ /* 0x000fe200078e00ff */
[----:B------:R-:W-:Y:S02]  /*6540*/  @P2 SEL R2, R5, R2, !P3 ;  /* 0x0000000205022207 */ /* 0x000fe40005800000 */
[----:B------:R-:W-:Y:S02]  /*6550*/  CS2R R58, SRZ ;  /* 0x00000000003a7805 */ /* 0x000fe4000001ff00 */
[----:B------:R-:W-:Y:S02]  /*6560*/  LEA R86, R22, UR44, 0x3 ;  /* 0x0000002c16567c11 */ /* 0x000fe4000f8e18ff */
[----:B------:R-:W-:Y:S02]  /*6570*/  CS2R R56, SRZ ;  /* 0x0000000000387805 */ /* 0x000fe4000001ff00 */
[----:B------:R-:W-:Y:S02]  /*6580*/  @!P4 LOP3.LUT R2, R2, 0x1, RZ, 0xc0, !PT ;  /* 0x000000010202c812 */ /* 0x000fe400078ec0ff */
[----:B------:R-:W-:Y:S02]  /*6590*/  CS2R R54, SRZ ;  /* 0x0000000000367805 */ /* 0x000fe4000001ff00 */
[----:B------:R-:W-:Y:S02]  /*65a0*/  SHF.L.U32 R3, R76, 0x1f, RZ ;  /* 0x0000001f4c037819 */ /* 0x000fe400000006ff */
[----:B------:R-:W-:Y:S02]  /*65b0*/  CS2R R52, SRZ ;  /* 0x0000000000347805 */ /* 0x000fe4000001ff00 */
[----:B------:R-:W-:Y:S02]  /*65c0*/  ISETP.NE.U32.OR P6, PT, R2, 0x1, P4 ;  /* 0x000000010200780c */ /* 0x000fe400027c5470 */
[----:B------:R-:W-:Y:S02]  /*65d0*/  CS2R R50, SRZ ;  /* 0x0000000000327805 */ /* 0x000fe4000001ff00 */
[----:B------:R-:W-:Y:S02]  /*65e0*/  LEA.HI R25, R22, R22, RZ, 0x1 ;  /* 0x0000001616197211 */ /* 0x000fe400078f08ff */
[----:B------:R-:W-:Y:S02]  /*65f0*/  CS2R R48, SRZ ;  /* 0x0000000000307805 */ /* 0x000fe4000001ff00 */
[----:B------:R-:W-:Y:S02]  /*6600*/  LOP3.LUT P4, R73, R68, 0xff, RZ, 0xc0, !PT ;  /* 0x000000ff44497812 */ /* 0x000fe4000788c0ff */
[----:B------:R-:W-:Y:S02]  /*6610*/  CS2R R46, SRZ ;  /* 0x00000000002e7805 */ /* 0x000fe4000001ff00 */
[----:B------:R-:W-:Y:S01]  /*6620*/  SEL R2, RZ, 0xffffffff, P0 ;  /* 0xffffffffff027807 */ /* 0x000fe20000000000 */
[C---:B--2---:R-:W-:Y:S01]  /*6630*/  IMAD.SHL.U32 R0, R25.reuse, 0x40, RZ ;  /* 0x0000004019007824 */ /* 0x044fe200078e00ff */
[----:B------:R-:W-:Y:S02]  /*6640*/  LOP3.LUT R25, R25, 0xffe, RZ, 0xc0, !PT ;  /* 0x00000ffe19197812 */ /* 0x000fe400078ec0ff */
[----:B------:R-:W-:Y:S02]  /*6650*/  CS2R R44, SRZ ;  /* 0x00000000002c7805 */ /* 0x000fe4000001ff00 */
[----:B------:R-:W-:Y:S01]  /*6660*/  @P1 SEL R2, R5, R2, !P4 ;  /* 0x0000000205021207 */ /* 0x000fe20006000000 */
[----:B------:R-:W-:Y:S01]  /*6670*/  VIADD R83, R84, 0x400 ;  /* 0x0000040054537836 */ /* 0x000fe20000000000 */
[----:B------:R-:W-:Y:S01]  /*6680*/  LOP3.LUT R0, R0, 0xffffff80, RZ, 0xc0, !PT ;  /* 0xffffff8000007812 */ /* 0x000fe200078ec0ff */
[----:B------:R-:W-:Y:S01]  /*6690*/  IMAD.IADD R25, R22, 0x1, -R25 ;  /* 0x0000000116197824 */ /* 0x000fe200078e0a19 */
[----:B------:R-:W-:Y:S01]  /*66a0*/  @P6 SHF.L.U32 R4, R77, 0x1f, RZ ;  /* 0x0000001f4d046819 */ /* 0x000fe200000006ff */
[----:B------:R-:W-:Y:S01]  /*66b0*/  IMAD.IADD R82, R78, 0x1, R84 ;  /* 0x000000014e527824 */ /* 0x000fe200078e0254 */
[----:B------:R-:W-:Y:S01]  /*66c0*/  LOP3.LUT R2, R2, 0x1, RZ, 0xc0, !PT ;  /* 0x0000000102027812 */ /* 0x000fe200078ec0ff */
[----:B------:R-:W-:Y:S01]  /*66d0*/  IMAD.IADD R0, R23, 0x1, R0 ;  /* 0x0000000117007824 */ /* 0x000fe200078e0200 */
[----:B------:R-:W1:Y:S01]  /*66e0*/  @P6 SYNCS.PHASECHK.TRANS64.TRYWAIT P3, [UR44+0x80], R4 ;  /* 0x00008004ff0065a7 */ /* 0x000e62000806112c */
[----:B------:R-:W-:Y:S02]  /*66f0*/  P2R R81, PR, RZ, 0x40 ;  /* 0x00000040ff517803 */ /* 0x000fe40000000000 */
[----:B------:R-:W-:Y:S01]  /*6700*/  ISETP.NE.U32.AND P5, PT, R2, 0x1, PT ;  /* 0x000000010200780c */ /* 0x000fe20003fa5070 */
[----:B------:R-:W-:Y:S03]  /*6710*/  IMAD R25, R25, 0x100000, R0 ;  /* 0x0010000019197824 */ /* 0x000fe600078e0200 */
[----:B------:R-:W-:Y:S01]  /*6720*/  P2R R92, PR, RZ, 0x20 ;  /* 0x00000020ff5c7803 */ /* 0x000fe20000000000 */
[----:B------:R2:W3:Y:S01]  /*6730*/  SYNCS.PHASECHK.TRANS64.TRYWAIT P2, [R86+URZ+0xf0], R3 ;  /* 0x0000f003560075a7 */ /* 0x0004e200080411ff */
[----:B-1----:R-:W-:Y:S01]  /*6740*/  @P6 SEL R91, RZ, 0x1, !P3 ;  /* 0x00000001ff5b6807 */ /* 0x002fe20005800000 */
[----:B--2---:R-:W-:Y:S06]  /*6750*/  @!P6 BRA `(.L_x_103) ;  /* 0x000000000068e947 */ /* 0x004fec0003800000 */
[----:B------:R-:W-:Y:S01]  /*6760*/  @P5 IMAD R5, R79, 0x4, R83 ;  /* 0x000000044f055824 */ /* 0x000fe200078e0253 */
[----:B------:R-:W-:Y:S01]  /*6770*/  ISETP.NE.AND P0, PT, R91, RZ, PT ;  /* 0x000000ff5b00720c */ /* 0x000fe20003f05270 */
[----:B------:R-:W-:Y:S01]  /*6780*/  @P5 IMAD R2, R79, 0x4, R84 ;  /* 0x000000044f025824 */ /* 0x000fe200078e0254 */
[----:B------:R-:W-:Y:S01]  /*6790*/  BSSY B0, `(.L_x_104) ;  /* 0x000000e000007945 */ /* 0x000fe20003800000 */
[----:B------:R-:W-:Y:S01]  /*67a0*/  IMAD.MOV.U32 R58, RZ, RZ, RZ ;  /* 0x000000ffff3a7224 */ /* 0x000fe200078e00ff */
[----:B------:R-:W-:Y:S01]  /*67b0*/  CS2R R54, SRZ ;  /* 0x0000000000367805 */ /* 0x000fe2000001ff00 */
[----:B------:R-:W-:Y:S01]  /*67c0*/  @P5 IMAD.IADD R4, R78, 0x1, R5 ;  /* 0x000000014e045824 */ /* 0x000fe200078e0205 */
[----:B------:R-:W-:Y:S02]  /*67d0*/  CS2R R52, SRZ ;  /* 0x0000000000347805 */ /* 0x000fe4000001ff00 */
[----:B------:R-:W-:Y:S02]  /*67e0*/  CS2R R56, SRZ ;  /* 0x0000000000387805 */ /* 0x000fe4000001ff00 */
[----:B------:R-:W-:Y:S02]  /*67f0*/  CS2R R46, SRZ ;  /* 0x00000000002e7805 */ /* 0x000fe4000001ff00 */
[----:B------:R-:W-:Y:S02]  /*6800*/  CS2R R44, SRZ ;  /* 0x00000000002c7805 */ /* 0x000fe4000001ff00 */
[----:B------:R-:W-:Y:S02]  /*6810*/  CS2R R50, SRZ ;  /* 0x0000000000327805 */ /* 0x000fe4000001ff00 */
[----:B------:R-:W-:Y:S01]  /*6820*/  CS2R R48, SRZ ;  /* 0x0000000000307805 */ /* 0x000fe2000001ff00 */
[----:B------:R-:W-:Y:S06]  /*6830*/  @P0 BRA `(.L_x_105) ;  /* 0x00000000000c0947 */ /* 0x000fec0003800000 */
[----:B------:R-:W-:Y:S04]  /*6840*/  SHF.L.U32 R5, R77, 0x1f, RZ ;  /* 0x0000001f4d057819 */ /* 0x000fe800000006ff */
[----:B------:R-:W1:Y:S02]  /*6850*/  SYNCS.PHASECHK.TRANS64.TRYWAIT P0, [UR44+0x80], R5 ;  /* 0x00008005ff0075a7 */ /* 0x000e64000800112c */
[----:B-1----:R-:W-:Y:S05]  /*6860*/  @!P0 BRA `(.L_x_106) ;  /* 0x0000002800f48947 */ /* 0x002fea0003800000 */
.L_x_105:
[----:B------:R-:W-:Y:S05]  /*6870*/  BSYNC B0 ;  /* 0x0000000000007941 */ /* 0x000fea0003800000 */
.L_x_104:
[----:B------:R-:W-:Y:S01]  /*6880*/  ISETP.NE.AND P0, PT, R92, RZ, PT ;  /* 0x000000ff5c00720c */ /* 0x000fe20003f05270 */
[----:B------:R-:W-:Y:S11]  /*6890*/  HFMA2 R89, -RZ, RZ, 0, 5.9604644775390625e-08 ;  /* 0x00000001ff597431 */ /* 0x000ff600000001ff */
[----:B------:R-:W-:Y:S01]  /*68a0*/  @!UPT UIADD3 URZ, UPT, UPT, URZ, URZ, URZ ;  /* 0x000000fffffff290 */ /* 0x000fe2000fffe0ff */
[----:B------:R-:W-:Y:S05]  /*68b0*/  @P0 WARPSYNC.ALL ;  /* 0x0000000000000948 */ /* 0x000fea0003800000 */
[----:B------:R2:W1:Y:S04]  /*68c0*/  @P0 LDSM.16.M88.4 R52, [R2+0x400] ;  /* 0x000400000234083b */ /* 0x0004680000000200 */
[----:B------:R2:W1:Y:S04]  /*68d0*/  @P0 LDSM.16.M88.4 R56, [R4] ;  /* 0x000000000438083b */ /* 0x0004680000000200 */
[----:B------:R2:W1:Y:S04]  /*68e0*/  @P0 LDSM.16.M88.4 R44, [R90+UR44+0x400] ;  /* 0x0004002c5a2c083b */ /* 0x0004680008000200 */
[----:B------:R2:W1:Y:S02]  /*68f0*/  @P0 LDSM.16.M88.4 R48, [R82+0x400] ;  /* 0x000400005230083b */ /* 0x0004640000000200 */
.L_x_103:
[----:B------:R-:W-:Y:S05]  /*6900*/  BSYNC B1 ;  /* 0x0000000000017941 */ /* 0x000fea0003800000 */
.L_x_102:
[----:B-1----:R-:W-:Y:S04]  /*6910*/  SHF.R.U32.HI R0, RZ, 0x15, R25 ;  /* 0x00000015ff007819 */ /* 0x002fe80000011619 */
[----:B------:R-:W-:Y:S01]  /*6920*/  LOP3.LUT P0, RZ, R0, 0x3, R69, 0x48, !PT ;  /* 0x0000000300ff7812 */ /* 0x000fe20007804845 */
[----:B------:R-:W-:Y:S01]  /*6930*/  @!UPT UIADD3 URZ, UPT, UPT, URZ, URZ, URZ ;  /* 0x000000fffffff290 */ /* 0x000fe2000fffe0ff */
[----:B---3--:R-:W-:Y:S11]  /*6940*/  @P2 BRA `(.L_x_107) ;  /* 0x0000000000082947 */ /* 0x008ff60003800000 */
[----:B------:R-:W1:Y:S02]  /*6950*/  SYNCS.PHASECHK.TRANS64.TRYWAIT P1, [R86+URZ+0xf0], R3 ;  /* 0x0000f003560075a7 */ /* 0x000e6400080211ff */
[----:B-1----:R-:W-:Y:S05]  /*6960*/  @!P1 BRA `(.L_x_108) ;  /* 0x0000002800cc9947 */ /* 0x002fea0003800000 */
.L_x_107:
[----:B------:R-:W-:Y:S05]  /*6970*/  @!P0 BRA `(.L_x_109) ;  /* 0x0000000000408947 */ /* 0x000fea0003800000 */
[----:B------:R-:W3:Y:S01]  /*6980*/  LDCU.64 UR8, c[0x4][0x70] ;  /* 0x01000e00ff0877ac */ /* 0x000ee20008000a00 */
[----:B-1----:R-:W-:Y:S01]  /*6990*/  MOV R3, 0x0 ;  /* 0x0000000000037802 */ /* 0x002fe20000000f00 */
[----:B------:R-:W-:Y:S02]  /*69a0*/  HFMA2 R12, -RZ, RZ, 0, 5.9604644775390625e-08 ;  /* 0x00000001ff0c7431 */ /* 0x000fe400000001ff */
[----:B------:R-:W-:Y:S02]  /*69b0*/  IMAD.MOV.U32 R8, RZ, RZ, 0x192 ;  /* 0x00000192ff087424 */ /* 0x000fe400078e00ff */
[----:B------:R-:W-:Y:S01]  /*69c0*/  IMAD.MOV.U32 R13, RZ, RZ, RZ ;  /* 0x000000ffff0d7224 */ /* 0x000fe200078e00ff */
[----:B------:R-:W1:Y:S01]  /*69d0*/  LDCU.64 UR6, c[0x4][0x78] ;  /* 0x01000f00ff0677ac */ /* 0x000e620008000a00 */
[----:B--2---:R-:W2:Y:S01]  /*69e0*/  LDC.64 R2, c[0x4][R3] ;  /* 0x0100000003027b82 */ /* 0x004ea20000000a00 */
[----:B------:R-:W5:Y:S01]  /*69f0*/  LDCU.64 UR4, c[0x4][0x10] ;  /* 0x01000200ff0477ac */ /* 0x000f620008000a00 */
[----:B---3--:R-:W-:Y:S01]  /*6a00*/  MOV R5, UR9 ;  /* 0x0000000900057c02 */ /* 0x008fe20008000f00 */
[----:B------:R-:W-:Y:S01]  /*6a10*/  IMAD.U32 R4, RZ, RZ, UR8 ;  /* 0x00000008ff047e24 */ /* 0x000fe2000f8e00ff */
[----:B-1----:R-:W-:Y:S01]  /*6a20*/  MOV R7, UR7 ;  /* 0x0000000700077c02 */ /* 0x002fe20008000f00 */
[----:B------:R-:W-:Y:S01]  /*6a30*/  IMAD.U32 R6, RZ, RZ, UR6 ;  /* 0x00000006ff067e24 */ /* 0x000fe2000f8e00ff */
[----:B-----5:R-:W-:Y:S01]  /*6a40*/  MOV R11, UR5 ;  /* 0x00000005000b7c02 */ /* 0x020fe20008000f00 */
[----:B------:R-:W-:Y:S02]  /*6a50*/  IMAD.U32 R10, RZ, RZ, UR4 ;  /* 0x00000004ff0a7e24 */ /* 0x000fe4000f8e00ff */
[----:B------:R-:W-:Y:S07]  /*6a60*/  LEPC R20, `(.L_x_109) ;  /* 0x000000001014794e */ /* 0x000fee0000000000 */
[----:B--2-4-:R-:W-:Y:S05]  /*6a70*/  CALL.ABS.NOINC R2 ;  /* 0x0000000002007343 */ /* 0x014fea0003c00000 */
.L_x_109:
[----:B------:R-:W-:Y:S05]  /*6a80*/  WARPSYNC.ALL ;  /* 0x0000000000007948 */ /* 0x000fea0003800000 */
[----:B------:R-:W-:Y:S01]  /*6a90*/  R2UR UR4, R25 ;  /* 0x00000000190472ca */ /* 0x000fe200000e0000 */
[----:B------:R-:W-:Y:S01]  /*6aa0*/  BSSY.RECONVERGENT B0, `(.L_x_110) ;  /* 0x000003c000007945 */ /* 0x000fe20003800200 */
[----:B------:R-:W-:Y:S02]  /*6ab0*/  SHF.L.U32 R88, R79, 0x2, RZ ;  /* 0x000000024f587819 */ /* 0x000fe400000006ff */
[----:B------:R-:W-:Y:S02]  /*6ac0*/  ISETP.NE.AND P0, PT, R80, RZ, PT ;  /* 0x000000ff5000720c */ /* 0x000fe40003f05270 */
[----:B------:R-:W-:Y:S04]  /*6ad0*/  IADD3 R83, PT, PT, R83, R88, RZ ;  /* 0x0000005853537210 */ /* 0x000fe80007ffe0ff */
[----:B------:R-:W-:Y:S03]  /*6ae0*/  IADD3 R85, PT, PT, R78, R83, RZ ;  /* 0x000000534e557210 */ /* 0x000fe60007ffe0ff */
[----:B--2---:R-:W1:Y:S02]  /*6af0*/  LDTM.16dp128bit.x8 R4, tmem[UR4] ;  /* 0x00000004000479ee */ /* 0x004e640008180000 */
[C---:B-1--4-:R-:W-:Y:S01]  /*6b00*/  FMUL R3, R24.reuse, R4 ;  /* 0x0000000418037220 */ /* 0x052fe20000400000 */
[C---:B------:R-:W-:Y:S01]  /*6b10*/  FMUL R0, R24.reuse, R5 ;  /* 0x0000000518007220 */ /* 0x040fe20000400000 */
[C---:B------:R-:W-:Y:S01]  /*6b20*/  FMUL R5, R24.reuse, R6 ;  /* 0x0000000618057220 */ /* 0x040fe20000400000 */
[----:B------:R-:W-:Y:S01]  /*6b30*/  FMUL R2, R24, R7 ;  /* 0x0000000718027220 */ /* 0x000fe20000400000 */
[----:B------:R-:W-:Y:S01]  /*6b40*/  FFMA R28, R26, R44, R3 ;  /* 0x0000002c1a1c7223 */ /* 0x000fe20000000003 */
        /* <DEDUP_REMOVED lines=10> */
[----:B------:R1:W-:Y:S01]  /*6bf0*/  STSM.16.M88.4 [R84+0x400], R28 ;  /* 0x0004001c54007844 */ /* 0x0003e20000000200 */
        /* <DEDUP_REMOVED lines=14> */
[C---:B------:R-:W-:Y:S01]  /*6ce0*/  FFMA R40, R26.reuse, R56, R15 ;  /* 0x000000381a287223 */ /* 0x040fe2000000000f */
[C---:B------:R-:W-:Y:S01]  /*6cf0*/  FFMA R41, R26.reuse, R57, R12 ;  /* 0x000000391a297223 */ /* 0x040fe2000000000c */
[C---:B------:R-:W-:Y:S01]  /*6d00*/  FFMA R42, R26.reuse, R58, R17 ;  /* 0x0000003a1a2a7223 */ /* 0x040fe20000000011 */
[----:B------:R1:W-:Y:S01]  /*6d10*/  STSM.16.M88.4 [R83], R36 ;  /* 0x0000002453007844 */ /* 0x0003e20000000200 */
[----:B------:R-:W-:Y:S05]  /*6d20*/  FFMA R43, R26, R59, R14 ;  /* 0x0000003b1a2b7223 */ /* 0x000fea000000000e */
[----:B------:R1:W-:Y:S01]  /*6d30*/  STSM.16.M88.4 [R85], R40 ;  /* 0x0000002855007844 */ /* 0x0003e20000000200 */
[----:B------:R-:W-:Y:S01]  /*6d40*/  @!PT LDS RZ, [RZ] ;  /* 0x00000000fffff984 */ /* 0x000fe20000000800 */
[----:B------:R-:W-:Y:S01]  /*6d50*/  @!PT LDS RZ, [RZ] ;  /* 0x00000000fffff984 */ /* 0x000fe20000000800 */
[----:B------:R-:W-:Y:S01]  /*6d60*/  @!PT LDS RZ, [RZ] ;  /* 0x00000000fffff984 */ /* 0x000fe20000000800 */
[----:B------:R-:W-:Y:S01]  /*6d70*/  @!PT LDS RZ, [RZ] ;  /* 0x00000000fffff984 */ /* 0x000fe20000000800 */
[----:B------:R2:W-:Y:S06]  /*6d80*/  MEMBAR.ALL.CTA ;  /* 0x0000000000007992 */ /* 0x0005ec0000008000 */
[----:B--2---:R-:W2:Y:S02]  /*6d90*/  FENCE.VIEW.ASYNC.S ;  /* 0x00000000000073c6 */ /* 0x004ea40000000000 */
[----:B--2---:R-:W-:Y:S06]  /*6da0*/  BAR.SYNC.DEFER_BLOCKING 0x1, 0x80 ;  /* 0x0042000000007b1d */ /* 0x004fec0000010000 */
[----:B------:R-:W-:Y:S05]  /*6db0*/  @P0 BRA `(.L_x_111) ;  /* 0x0000000000280947 */ /* 0x000fea0003800000 */
[----:B------:R-:W-:Y:S01]  /*6dc0*/  UIADD3 UR4, UPT, UPT, UR44, 0x400, URZ ;  /* 0x000004002c047890 */ /* 0x000fe2000fffe0ff */
[----:B------:R-:W-:Y:S05]  /*6dd0*/  UMOV UR51, UR36 ;  /* 0x0000002400337c82 */ /* 0x000fea0008000000 */
[----:B------:R-:W-:Y:S01]  /*6de0*/  MOV R72, UR4 ;  /* 0x0000000400487c02 */ /* 0x000fe20008000f00 */
[----:B------:R-:W-:Y:S03]  /*6df0*/  UIADD3 UR4, UP0, UPT, UR62, 0x680, URZ ;  /* 0x000006803e047890 */ /* 0x000fe6000ff1e0ff */
[----:B------:R-:W-:Y:S01]  /*6e00*/  R2UR UR48, R72 ;  /* 0x00000000483072ca */ /* 0x000fe200000e0000 */
[----:B------:R-:W-:Y:S11]  /*6e10*/  UIADD3.X UR5, UPT, UPT, URZ, UR63, URZ, UP0, !UPT ;  /* 0x0000003fff057290 */ /* 0x000ff600087fe4ff */
[----:B------:R-:W-:Y:S01]  /*6e20*/  @!UPT UIADD3 URZ, UPT, UPT, URZ, URZ, URZ ;  /* 0x000000fffffff290 */ /* 0x000fe2000fffe0ff */
[----:B------:R2:W-:Y:S01]  /*6e30*/  UTMASTG.3D [UR48], [UR4] ;  /* 0x00000030040073b5 */ /* 0x0005e20008010000 */
[----:B------:R0:W-:Y:S01]  /*6e40*/  UTMACMDFLUSH ;  /* 0x00000000000079b7 */ /* 0x0001e20000000000 */
[----:B--2---:R-:W-:Y:S04]  /*6e50*/  DEPBAR.LE SB0, 0x1 ;  /* 0x000080400000791a */ /* 0x004fe80000000000 */
.L_x_111:
[----:B------:R-:W-:Y:S05]  /*6e60*/  BSYNC.RECONVERGENT B0 ;  /* 0x0000000000007941 */ /* 0x000fea0003800200 */
.L_x_110:
[----:B------:R-:W-:Y:S01]  /*6e70*/  BAR.SYNC.DEFER_BLOCKING 0x1, 0x80 ;  /* 0x0042000000007b1d */ /* 0x000fe20000010000 */
[----:B------:R-:W-:Y:S01]  /*6e80*/  ISETP.NE.AND P1, PT, R81, RZ, PT ;  /* 0x000000ff5100720c */ /* 0x000fe20003f25270 */
[----:B------:R-:W-:Y:S01]  /*6e90*/  UISETP.NE.AND UP0, UPT, UR47, URZ, UPT ;  /* 0x000000ff2f00728c */ /* 0x000fe2000bf05270 */
[----:B------:R-:W-:Y:S11]  /*6ea0*/  LEA R3, R89, UR44, 0x3 ;  /* 0x0000002c59037c11 */ /* 0x000ff6000f8e18ff */
[----:B------:R-:W-:Y:S01]  /*6eb0*/  @P1 SHF.L.U32 R4, R77, 0x1f, RZ ;  /* 0x0000001f4d041819 */ /* 0x000fe200000006ff */
[----:B------:R-:W-:Y:S06]  /*6ec0*/  BRA.U !UP0, `(.L_x_112) ;  /* 0x0000000108247547 */ /* 0x000fec000b800000 */
[----:B------:R-:W2:Y:S01]  /*6ed0*/  S2R R0, SR_CgaCtaId ;  /* 0x0000000000007919 */ /* 0x000ea20000008800 */
[----:B------:R-:W-:Y:S01]  /*6ee0*/  IMAD.U32 R2, RZ, RZ, UR46 ;  /* 0x0000002eff027e24 */ /* 0x000fe2000f8e00ff */
[----:B------:R-:W-:Y:S04]  /*6ef0*/  UIADD3 UR4, UPT, UPT, UR46, 0x1, URZ ;  /* 0x000000012e047890 */ /* 0x000fe8000fffe0ff */
[----:B------:R-:W-:Y:S01]  /*6f00*/  @P1 LEA R2, R2, UR44, 0x3 ;  /* 0x0000002c02021c11 */ /* 0x000fe2000f8e18ff */
[----:B------:R-:W-:Y:S04]  /*6f10*/  UISETP.NE.AND UP0, UPT, UR4, 0x4, UPT ;  /* 0x000000040400788c */ /* 0x000fe8000bf05270 */
[----:B------:R-:W-:Y:S01]  /*6f20*/  @P1 VIADD R5, R2, 0xa0 ;  /* 0x000000a002051836 */ /* 0x000fe20000000000 */
[----:B------:R-:W-:Y:S04]  /*6f30*/  USEL UR46, UR4, URZ, UP0 ;  /* 0x000000ff042e7287 */ /* 0x000fe80008000000 */
[----:B--2---:R-:W-:Y:S04]  /*6f40*/  @P1 PRMT R0, R0, 0x654, R5 ;  /* 0x0000065400001816 */ /* 0x004fe80000000005 */
[----:B------:R2:W-:Y:S04]  /*6f50*/  @P1 SYNCS.ARRIVE.TRANS64.RED.A1T0 RZ, [R0+URZ], RZ ;  /* 0x000000ff00ff19a7 */ /* 0x0005e800081004ff */
.L_x_112:
[----:B------:R-:W3:Y:S01]  /*6f60*/  @P1 SYNCS.PHASECHK.TRANS64.TRYWAIT P0, [R3+URZ+0x80], R4 ;  /* 0x00008004030015a7 */ /* 0x000ee200080011ff */
[----:B------:R-:W-:Y:S01]  /*6f70*/  BSSY B1, `(.L_x_113) ;  /* 0x0000017000017945 */ /* 0x000fe20003800000 */
[----:B---3--:R-:W-:Y:S03]  /*6f80*/  @P1 SEL R91, RZ, 0x1, !P0 ;  /* 0x00000001ff5b1807 */ /* 0x008fe60004000000 */
[----:B------:R-:W-:Y:S05]  /*6f90*/  @!P1 BRA `(.L_x_114) ;  /* 0x0000000000509947 */ /* 0x000fea0003800000 */
[----:B------:R-:W-:Y:S01]  /*6fa0*/  ISETP.NE.AND P1, PT, R92, RZ, PT ;  /* 0x000000ff5c00720c */ /* 0x000fe20003f25270 */
[----:B------:R-:W-:Y:S01]  /*6fb0*/  BSSY B0, `(.L_x_115) ;  /* 0x000000a000007945 */ /* 0x000fe20003800000 */
[----:B------:R-:W-:Y:S11]  /*6fc0*/  ISETP.NE.AND P0, PT, R91, RZ, PT ;  /* 0x000000ff5b00720c */ /* 0x000ff60003f05270 */
[----:B------:R-:W-:Y:S04]  /*6fd0*/  @P1 IMAD R4, R89, 0x2000, R90 ;  /* 0x0000200059041824 */ /* 0x000fe800078e025a */
[----:B------:R-:W-:Y:S04]  /*6fe0*/  @P1 VIADD R7, R4, UR44 ;  /* 0x0000002c04071c36 */ /* 0x000fe80008000000 */
[----:B------:R-:W-:Y:S01]  /*6ff0*/  @P1 IMAD.IADD R2, R78, 0x1, R7 ;  /* 0x000000014e021824 */ /* 0x000fe200078e0207 */
[----:B------:R-:W-:Y:S01]  /*7000*/  @P1 IADD3 R5, PT, PT, R88, R7, RZ ;  /* 0x0000000758051210 */ /* 0x000fe20007ffe0ff */
[----:B------:R-:W-:Y:S06]  /*7010*/  @P0 BRA `(.L_x_116) ;  /* 0x00000000000c0947 */ /* 0x000fec0003800000 */
[----:B--2---:R-:W-:Y:S04]  /*7020*/  SHF.L.U32 R0, R77, 0x1f, RZ ;  /* 0x0000001f4d007819 */ /* 0x004fe800000006ff */
[----:B------:R-:W2:Y:S02]  /*7030*/  SYNCS.PHASECHK.TRANS64.TRYWAIT P0, [R3+URZ+0x80], R0 ;  /* 0x00008000030075a7 */ /* 0x000ea400080011ff */
[----:B--2---:R-:W-:Y:S05]  /*7040*/  @!P0 BRA `(.L_x_117) ;  /* 0x0000002400288947 */ /* 0x004fea0003800000 */
.L_x_116:
[----:B------:R-:W-:Y:S05]  /*7050*/  BSYNC B0 ;  /* 0x0000000000007941 */ /* 0x000fea0003800000 */
.L_x_115:
[----:B------:R-:W-:Y:S02]  /*7060*/  ISETP.NE.AND P0, PT, R92, RZ, PT ;  /* 0x000000ff5c00720c */ /* 0x000fe40003f05270 */
[----:B------:R-:W-:Y:S11]  /*7070*/  IADD3 R89, PT, PT, R89, 0x1, RZ ;  /* 0x0000000159597810 */ /* 0x000ff60007ffe0ff */
[----:B--2---:R-:W-:Y:S01]  /*7080*/  @P0 IMAD.IADD R0, R78, 0x1, R5 ;  /* 0x000000014e000824 */ /* 0x004fe200078e0205 */
[----:B------:R-:W-:Y:S05]  /*7090*/  @P0 WARPSYNC.ALL ;  /* 0x0000000000000948 */ /* 0x000fea0003800000 */
[----:B------:R3:W4:Y:S04]  /*70a0*/  @P0 LDSM.16.M88.4 R44, [R4+UR44+0x400] ;  /* 0x0004002c042c083b */ /* 0x0007280008000200 */
[----:B------:R3:W2:Y:S04]  /*70b0*/  @P0 LDSM.16.M88.4 R48, [R2+0x400] ;  /* 0x000400000230083b */ /* 0x0006a80000000200 */
[----:B------:R3:W1:Y:S04]  /*70c0*/  @P0 LDSM.16.M88.4 R52, [R5+0x400] ;  /* 0x000400000534083b */ /* 0x0006680000000200 */
[----:B------:R3:W1:Y:S02]  /*70d0*/  @P0 LDSM.16.M88.4 R56, [R0+0x400] ;  /* 0x000400000038083b */ /* 0x0006640000000200 */
.L_x_114:
[----:B------:R-:W-:Y:S05]  /*70e0*/  BSYNC B1 ;  /* 0x0000000000017941 */ /* 0x000fea0003800000 */
.L_x_113:
[----:B--23--:R-:W-:Y:S05]  /*70f0*/  VIADD R0, R25, 0x20 ;  /* 0x0000002019007836 */ /* 0x00cfea0000000000 */
[----:B------:R-:W-:Y:S04]  /*7100*/  SHF.R.U32.HI R0, RZ, 0x15, R0 ;  /* 0x00000015ff007819 */ /* 0x000fe80000011600 */
[----:B------:R-:W-:Y:S11]  /*7110*/  LOP3.LUT P0, RZ, R0, 0x3, R69, 0x48, !PT ;  /* 0x0000000300ff7812 */ /* 0x000ff60007804845 */
[----:B------:R-:W-:Y:S02]  /*7120*/  @!UPT UIADD3 URZ, UPT, UPT, URZ, URZ, URZ ;  /* 0x000000fffffff290 */ /* 0x000fe4000fffe0ff */
[----:B------:R-:W-:Y:S05]  /*7130*/  @!P0 BRA `(.L_x_118) ;  /* 0x0000000000408947 */ /* 0x000fea0003800000 */
[----:B------:R-:W2:Y:S01]  /*7140*/  LDCU.64 UR8, c[0x4][0x70] ;  /* 0x01000e00ff0877ac */ /* 0x000ea20008000a00 */
[----:B------:R-:W-:Y:S01]  /*7150*/  MOV R3, 0x0 ;  /* 0x0000000000037802 */ /* 0x000fe20000000f00 */
[----:B------:R-:W-:Y:S02]  /*7160*/  HFMA2 R12, -RZ, RZ, 0, 5.9604644775390625e-08 ;  /* 0x00000001ff0c7431 */ /* 0x000fe400000001ff */
[----:B------:R-:W-:Y:S02]  /*7170*/  IMAD.MOV.U32 R8, RZ, RZ, 0x192 ;  /* 0x00000192ff087424 */ /* 0x000fe400078e00ff */
[----:B------:R-:W-:Y:S01]  /*7180*/  IMAD.MOV.U32 R13, RZ, RZ, RZ ;  /* 0x000000ffff0d7224 */ /* 0x000fe200078e00ff */
[----:B------:R-:W3:Y:S01]  /*7190*/  LDCU.64 UR6, c[0x4][0x78] ;  /* 0x01000f00ff0677ac */ /* 0x000ee20008000a00 */
[----:B------:R-:W1:Y:S01]  /*71a0*/  LDC.64 R2, c[0x4][R3] ;  /* 0x0100000003027b82 */ /* 0x000e620000000a00 */
[----:B------:R-:W5:Y:S01]  /*71b0*/  LDCU.64 UR4, c[0x4][0x10] ;  /* 0x01000200ff0477ac */ /* 0x000f620008000a00 */
[----:B--2---:R-:W-:Y:S01]  /*71c0*/  MOV R5, UR9 ;  /* 0x0000000900057c02 */ /* 0x004fe20008000f00 */
[----:B------:R-:W-:Y:S01]  /*71d0*/  IMAD.U32 R4, RZ, RZ, UR8 ;  /* 0x00000008ff047e24 */ /* 0x000fe2000f8e00ff */
[----:B---3--:R-:W-:Y:S01]  /*71e0*/  MOV R7, UR7 ;  /* 0x0000000700077c02 */ /* 0x008fe20008000f00 */
[----:B------:R-:W-:Y:S01]  /*71f0*/  IMAD.U32 R6, RZ, RZ, UR6 ;  /* 0x00000006ff067e24 */ /* 0x000fe2000f8e00ff */
[----:B-----5:R-:W-:Y:S01]  /*7200*/  MOV R11, UR5 ;  /* 0x00000005000b7c02 */ /* 0x020fe20008000f00 */
[----:B------:R-:W-:Y:S02]  /*7210*/  IMAD.U32 R10, RZ, RZ, UR4 ;  /* 0x00000004ff0a7e24 */ /* 0x000fe4000f8e00ff */
[----:B------:R-:W-:Y:S07]  /*7220*/  LEPC R20, `(.L_x_118) ;  /* 0x000000001014794e */ /* 0x000fee0000000000 */
[----:B-1--4-:R-:W-:Y:S05]  /*7230*/  CALL.ABS.NOINC R2 ;  /* 0x0000000002007343 */ /* 0x012fea0003c00000 */
.L_x_118:
[----:B------:R-:W2:Y:S01]  /*7240*/  S2R R87, SR_CgaCtaId ;  /* 0x0000000000577919 */ /* 0x000ea20000008800 */
[----:B------:R-:W-:Y:S05]  /*7250*/  WARPSYNC.ALL ;  /* 0x0000000000007948 */ /* 0x000fea0003800000 */
[----:B------:R-:W-:Y:S01]  /*7260*/  R2UR UR4, R25 ;  /* 0x00000000190472ca */ /* 0x000fe200000e0000 */
[----:B------:R-:W-:Y:S01]  /*7270*/  BSSY.RECONVERGENT B0, `(.L_x_119) ;  /* 0x000003f000007945 */ /* 0x000fe20003800200 */
[----:B------:R-:W-:Y:S02]  /*7280*/  ISETP.NE.AND P6, PT, R81, RZ, PT ;  /* 0x000000ff5100720c */ /* 0x000fe40003fc5270 */
[----:B------:R-:W-:Y:S02]  /*7290*/  ISETP.NE.AND P0, PT, R80, RZ, PT ;  /* 0x000000ff5000720c */ /* 0x000fe40003f05270 */
[----:B------:R-:W-:Y:S02]  /*72a0*/  MOV R20, UR46 ;  /* 0x0000002e00147c02 */ /* 0x000fe40008000f00 */
[----:B------:R-:W-:Y:S05]  /*72b0*/  LEA R21, R89, UR44, 0x3 ;  /* 0x0000002c59157c11 */ /* 0x000fea000f8e18ff */
[----:B------:R-:W3:Y:S02]  /*72c0*/  LDTM.16dp128bit.x8 R4, tmem[UR4+0x20] ;  /* 0x00002004000479ee */ /* 0x000ee40008180000 */
[----:B------:R-:W-:Y:S02]  /*72d0*/  @P6 LEA R20, R20, UR44, 0x3 ;  /* 0x0000002c14146c11 */ /* 0x000fe4000f8e18ff */
[----:B------:R-:W-:Y:S02]  /*72e0*/  @P6 SHF.L.U32 R93, R77, 0x1f, RZ ;  /* 0x0000001f4d5d6819 */ /* 0x000fe400000006ff */
[----:B------:R-:W-:Y:S01]  /*72f0*/  @P6 IADD3 R20, PT, PT, R20, 0xa0, RZ ;  /* 0x000000a014146810 */ /* 0x000fe20007ffe0ff */
[C---:B---3--:R-:W-:Y:S01]  /*7300*/  FMUL R3, R24.reuse, R4 ;  /* 0x0000000418037220 */ /* 0x048fe20000400000 */
[C---:B------:R-:W-:Y:S01]  /*7310*/  FMUL R0, R24.reuse, R5 ;  /* 0x0000000518007220 */ /* 0x040fe20000400000 */
[C---:B------:R-:W-:Y:S01]  /*7320*/  FMUL R5, R24.reuse, R6 ;  /* 0x0000000618057220 */ /* 0x040fe20000400000 */
[----:B------:R-:W-:Y:S01]  /*7330*/  FMUL R2, R24, R7 ;  /* 0x0000000718027220 */ /* 0x000fe20000400000 */
[----:B-1--4-:R-:W-:Y:S01]  /*7340*/  FFMA R28, R26, R44, R3 ;  /* 0x0000002c1a1c7223 */ /* 0x012fe20000000003 */
        /* <DEDUP_REMOVED lines=28> */
[----:B------:R1:W-:Y:S01]  /*7510*/  STSM.16.M88.4 [R83+0x2000], R36 ;  /* 0x0020002453007844 */ /* 0x0003e20000000200 */
[----:B------:R-:W-:Y:S01]  /*7520*/  FFMA R43, R26, R59, R2 ;  /* 0x0000003b1a2b7223 */ /* 0x000fe20000000002 */
[----:B--2---:R-:W-:Y:S04]  /*7530*/  @P6 PRMT R20, R87, 0x654, R20 ;  /* 0x0000065457146816 */ /* 0x004fe80000000014 */
[----:B------:R1:W-:Y:S01]  /*7540*/  STSM.16.M88.4 [R85+0x2000], R40 ;  /* 0x0020002855007844 */ /* 0x0003e20000000200 */
        /* <DEDUP_REMOVED lines=8> */
[----:B------:R-:W-:Y:S02]  /*75d0*/  UIADD3 UR4, UP0, UPT, UR62, 0x680, URZ ;  /* 0x000006803e047890 */ /* 0x000fe4000ff1e0ff */
[----:B------:R-:W-:Y:S02]  /*75e0*/  UIADD3 UR9, UPT, UPT, UR49, 0x20, URZ ;  /* 0x0000002031097890 */ /* 0x000fe4000fffe0ff */
[----:B------:R-:W-:Y:S02]  /*75f0*/  UIADD3 UR8, UPT, UPT, UR44, 0x2400, URZ ;  /* 0x000024002c087890 */ /* 0x000fe4000fffe0ff */
[----:B------:R-:W-:Y:S01]  /*7600*/  UIADD3.X UR5, UPT, UPT, URZ, UR63, URZ, UP0, !UPT ;  /* 0x0000003fff057290 */ /* 0x000fe200087fe4ff */
[----:B------:R-:W-:Y:S01]  /*7610*/  UMOV UR10, UR50 ;  /* 0x00000032000a7c82 */ /* 0x000fe20008000000 */
[----:B------:R-:W-:Y:S07]  /*7620*/  UMOV UR11, UR36 ;  /* 0x00000024000b7c82 */ /* 0x000fee0008000000 */
[----:B------:R2:W-:Y:S01]  /*7630*/  UTMASTG.3D [UR8], [UR4] ;  /* 0x00000008040073b5 */ /* 0x0005e20008010000 */
[----:B------:R0:W-:Y:S01]  /*7640*/  UTMACMDFLUSH ;  /* 0x00000000000079b7 */ /* 0x0001e20000000000 */
[----:B--2---:R-:W-:Y:S04]  /*7650*/  DEPBAR.LE SB0, 0x1 ;  /* 0x000080400000791a */ /* 0x004fe80000000000 */
.L_x_120:
[----:B------:R-:W-:Y:S05]  /*7660*/  BSYNC.RECONVERGENT B0 ;  /* 0x0000000000007941 */ /* 0x000fea0003800200 */
.L_x_119:
[----:B------:R-:W-:Y:S01]  /*7670*/  BAR.SYNC.DEFER_BLOCKING 0x1, 0x80 ;  /* 0x0042000000007b1d */ /* 0x000fe20000010000 */
[----:B------:R-:W-:Y:S04]  /*7680*/  UIADD3 UR4, UPT, UPT, UR46, 0x1, URZ ;  /* 0x000000012e047890 */ /* 0x000fe8000fffe0ff */
[----:B------:R-:W-:Y:S04]  /*7690*/  UISETP.NE.AND UP0, UPT, UR4, 0x4, UPT ;  /* 0x000000040400788c */ /* 0x000fe8000bf05270 */
[----:B------:R-:W-:Y:S01]  /*76a0*/  USEL UR45, UR4, URZ, UP0 ;  /* 0x000000ff042d7287 */ /* 0x000fe20008000000 */
[----:B------:R2:W-:Y:S01]  /*76b0*/  @P6 SYNCS.ARRIVE.TRANS64.RED.A1T0 RZ, [R20+URZ], RZ ;  /* 0x000000ff14ff69a7 */ /* 0x0005e200081004ff */
[----:B------:R-:W-:Y:S01]  /*76c0*/  BSSY B1, `(.L_x_121) ;  /* 0x0000018000017945 */ /* 0x000fe20003800000 */
[----:B------:R-:W3:Y:S02]  /*76d0*/  @P6 SYNCS.PHASECHK.TRANS64.TRYWAIT P0, [R21+URZ+0x80], R93 ;  /* 0x0000805d150065a7 */ /* 0x000ee400080011ff */
[----:B---3--:R-:W-:Y:S01]  /*76e0*/  @P6 SEL R91, RZ, 0x1, !P0 ;  /* 0x00000001ff5b6807 */ /* 0x008fe20004000000 */
[----:B--2---:R-:W-:Y:S06]  /*76f0*/  @!P6 BRA `(.L_x_122) ;  /* 0x000000000050e947 */ /* 0x004fec0003800000 */
        /* <DEDUP_REMOVED lines=8> */
[----:B------:R-:W-:Y:S04]  /*7780*/  SHF.L.U32 R4, R77, 0x1f, RZ ;  /* 0x0000001f4d047819 */ /* 0x000fe800000006ff */
[----:B------:R-:W2:Y:S02]  /*7790*/  SYNCS.PHASECHK.TRANS64.TRYWAIT P0, [R21+URZ+0x80], R4 ;  /* 0x00008004150075a7 */ /* 0x000ea400080011ff */
[----:B--2---:R-:W-:Y:S05]  /*77a0*/  @!P0 BRA `(.L_x_125) ;  /* 0x0000001c00648947 */ /* 0x004fea0003800000 */
.L_x_124:
[----:B------:R-:W-:Y:S05]  /*77b0*/  BSYNC B0 ;  /* 0x0000000000007941 */ /* 0x000fea0003800000 */
.L_x_123:
[----:B------:R-:W-:Y:S02]  /*77c0*/  ISETP.NE.AND P0, PT, R92, RZ, PT ;  /* 0x000000ff5c00720c */ /* 0x000fe40003f05270 */
[----:B------:R-:W-:Y:S11]  /*77d0*/  IADD3 R89, PT, PT, R89, 0x1, RZ ;  /* 0x0000000159597810 */ /* 0x000ff60007ffe0ff */
[----:B--2---:R-:W-:Y:S01]  /*77e0*/  @P0 IMAD.IADD R4, R78, 0x1, R3 ;  /* 0x000000014e040824 */ /* 0x004fe200078e0203 */
[----:B------:R-:W-:Y:S05]  /*77f0*/  @P0 WARPSYNC.ALL ;  /* 0x0000000000000948 */ /* 0x000fea0003800000 */
[----:B------:R2:W3:Y:S04]  /*7800*/  @P0 LDSM.16.M88.4 R44, [R2+UR44+0x400] ;  /* 0x0004002c022c083b */ /* 0x0004e80008000200 */
[----:B------:R2:W4:Y:S04]  /*7810*/  @P0 LDSM.16.M88.4 R48, [R0+0x400] ;  /* 0x000400000030083b */ /* 0x0005280000000200 */
[----:B------:R2:W1:Y:S04]  /*7820*/  @P0 LDSM.16.M88.4 R52, [R3+0x400] ;  /* 0x000400000334083b */ /* 0x0004680000000200 */
[----:B------:R2:W1:Y:S02]  /*7830*/  @P0 LDSM.16.M88.4 R56, [R4+0x400] ;  /* 0x000400000438083b */ /* 0x0004640000000200 */
.L_x_122:
[----:B------:R-:W-:Y:S05]  /*7840*/  BSYNC B1 ;  /* 0x0000000000017941 */ /* 0x000fea0003800000 */
.L_x_121:
[----:B--2---:R-:W-:Y:S05]  /*7850*/  VIADD R0, R25, 0x40 ;  /* 0x0000004019007836 */ /* 0x004fea0000000000 */
        /* <DEDUP_REMOVED lines=9> */
[----:B------:R-:W5:Y:S01]  /*78f0*/  LDCU.64 UR6, c[0x4][0x78] ;  /* 0x01000f00ff0677ac */ /* 0x000f620008000a00 */
[----:B------:R-:W1:Y:S01]  /*7900*/  LDC.64 R2, c[0x4][R3] ;  /* 0x0100000003027b82 */ /* 0x000e620000000a00 */
[----:B------:R-:W3:Y:S01]  /*7910*/  LDCU.64 UR4, c[0x4][0x10] ;  /* 0x01000200ff0477ac */ /* 0x000ee20008000a00 */
[----:B--2---:R-:W-:Y:S01]  /*7920*/  MOV R5, UR9 ;  /* 0x0000000900057c02 */ /* 0x004fe20008000f00 */
[----:B------:R-:W-:Y:S01]  /*7930*/  IMAD.U32 R4, RZ, RZ, UR8 ;  /* 0x00000008ff047e24 */ /* 0x000fe2000f8e00ff */
[----:B-----5:R-:W-:Y:S01]  /*7940*/  MOV R7, UR7 ;  /* 0x0000000700077c02 */ /* 0x020fe20008000f00 */
[----:B------:R-:W-:Y:S01]  /*7950*/  IMAD.U32 R6, RZ, RZ, UR6 ;  /* 0x00000006ff067e24 */ /* 0x000fe2000f8e00ff */
[----:B---3--:R-:W-:Y:S01]  /*7960*/  MOV R11, UR5 ;  /* 0x00000005000b7c02 */ /* 0x008fe20008000f00 */
[----:B------:R-:W-:Y:S02]  /*7970*/  IMAD.U32 R10, RZ, RZ, UR4 ;  /* 0x00000004ff0a7e24 */ /* 0x000fe4000f8e00ff */
[----:B------:R-:W-:Y:S07]  /*7980*/  LEPC R20, `(.L_x_126) ;  /* 0x000000001014794e */ /* 0x000fee0000000000 */
[----:B-1--4-:R-:W-:Y:S05]  /*7990*/  CALL.ABS.NOINC R2 ;  /* 0x0000000002007343 */ /* 0x012fea0003c00000 */
.L_x_126:
[----:B------:R-:W-:Y:S05]  /*79a0*/  WARPSYNC.ALL ;  /* 0x0000000000007948 */ /* 0x000fea0003800000 */
[----:B------:R-:W-:Y:S01]  /*79b0*/  R2UR UR4, R25 ;  /* 0x00000000190472ca */ /* 0x000fe200000e0000 */
[----:B------:R-:W-:Y:S01]  /*79c0*/  BSSY.RECONVERGENT B0, `(.L_x_127) ;  /* 0x000003f000007945 */ /* 0x000fe20003800200 */
[----:B------:R-:W-:Y:S02]  /*79d0*/  ISETP.NE.AND P6, PT, R81, RZ, PT ;  /* 0x000000ff5100720c */ /* 0x000fe40003fc5270 */
[----:B------:R-:W-:Y:S02]  /*79e0*/  ISETP.NE.AND P0, PT, R80, RZ, PT ;  /* 0x000000ff5000720c */ /* 0x000fe40003f05270 */
[----:B------:R-:W-:Y:S02]  /*79f0*/  MOV R20, UR45 ;  /* 0x0000002d00147c02 */ /* 0x000fe40008000f00 */
[----:B------:R-:W-:Y:S05]  /*7a00*/  LEA R93, R89, UR44, 0x3 ;  /* 0x0000002c595d7c11 */ /* 0x000fea000f8e18ff */
[----:B------:R-:W2:Y:S02]  /*7a10*/  LDTM.16dp128bit.x8 R4, tmem[UR4+0x40] ;  /* 0x00004004000479ee */ /* 0x000ea40008180000 */
[----:B------:R-:W-:Y:S02]  /*7a20*/  @P6 LEA R20, R20, UR44, 0x3 ;  /* 0x0000002c14146c11 */ /* 0x000fe4000f8e18ff */
[----:B------:R-:W-:Y:S02]  /*7a30*/  @P6 SHF.L.U32 R21, R77, 0x1f, RZ ;  /* 0x0000001f4d156819 */ /* 0x000fe400000006ff */
[----:B------:R-:W-:Y:S04]  /*7a40*/  @P6 IADD3 R20, PT, PT, R20, 0xa0, RZ ;  /* 0x000000a014146810 */ /* 0x000fe80007ffe0ff */
[----:B------:R-:W-:Y:S01]  /*7a50*/  @P6 PRMT R20, R87, 0x654, R20 ;  /* 0x0000065457146816 */ /* 0x000fe20000000014 */
[C---:B--2---:R-:W-:Y:S01]  /*7a60*/  FMUL R3, R24.reuse, R4 ;  /* 0x0000000418037220 */ /* 0x044fe20000400000 */
[C---:B------:R-:W-:Y:S01]  /*7a70*/  FMUL R0, R24.reuse, R5 ;  /* 0x0000000518007220 */ /* 0x040fe20000400000 */
[C---:B------:R-:W-:Y:S01]  /*7a80*/  FMUL R5, R24.reuse, R6 ;  /* 0x0000000618057220 */ /* 0x040fe20000400000 */
[----:B------:R-:W-:Y:S01]  /*7a90*/  FMUL R2, R24, R7 ;  /* 0x0000000718027220 */ /* 0x000fe20000400000 */
[----:B-1-3--:R-:W-:Y:S01]  /*7aa0*/  FFMA R28, R26, R44, R3 ;  /* 0x0000002c1a1c7223 */ /* 0x00afe20000000003 */
[----:B------:R-:W-:Y:S01]  /*7ab0*/  FMUL R7, R24, R8 ;  /* 0x0000000818077220 */ /* 0x000fe20000400000 */
[----:B------:R-:W-:Y:S01]  /*7ac0*/  FFMA R29, R26, R45, R0 ;  /* 0x0000002d1a1d7223 */ /* 0x000fe20000000000 */
[----:B------:R-:W-:Y:S01]  /*7ad0*/  FMUL R4, R24, R9 ;  /* 0x0000000918047220 */ /* 0x000fe20000400000 */
[----:B------:R-:W-:Y:S01]  /*7ae0*/  FFMA R30, R26, R46, R5 ;  /* 0x0000002e1a1e7223 */ /* 0x000fe20000000005 */
[----:B------:R-:W-:Y:S01]  /*7af0*/  FMUL R9, R24, R10 ;  /* 0x0000000a18097220 */ /* 0x000fe20000400000 */
[----:B------:R-:W-:Y:S01]  /*7b00*/  FFMA R31, R26, R47, R2 ;  /* 0x0000002f1a1f7223 */ /* 0x000fe20000000002 */
[----:B------:R-:W-:Y:S01]  /*7b10*/  FMUL R6, R24, R11 ;  /* 0x0000000b18067220 */ /* 0x000fe20000400000 */
[----:B----4-:R-:W-:Y:S01]  /*7b20*/  FFMA R32, R26, R48, R7 ;  /* 0x000000301a207223 */ /* 0x010fe20000000007 */
        /* <DEDUP_REMOVED lines=21> */
[----:B------:R-:W-:Y:S05]  /*7c80*/  FFMA R43, R26, R59, R2 ;  /* 0x0000003b1a2b7223 */ /* 0x000fea0000000002 */
        /* <DEDUP_REMOVED lines=18> */
.L_x_128:
[----:B------:R-:W-:Y:S05]  /*7db0*/  BSYNC.RECONVERGENT B0 ;  /* 0x0000000000007941 */ /* 0x000fea0003800200 */
.L_x_127:
        /* <DEDUP_REMOVED lines=20> */
.L_x_132:
[----:B------:R-:W-:Y:S05]  /*7f00*/  BSYNC B0 ;  /* 0x0000000000007941 */ /* 0x000fea0003800000 */
.L_x_131:
[----:B------:R-:W-:Y:S11]  /*7f10*/  ISETP.NE.AND P0, PT, R92, RZ, PT ;  /* 0x000000ff5c00720c */ /* 0x000ff60003f05270 */
[----:B------:R-:W-:Y:S02]  /*7f20*/  @!UPT UIADD3 URZ, UPT, UPT, URZ, URZ, URZ ;  /* 0x000000fffffff290 */ /* 0x000fe4000fffe0ff */
[----:B--2---:R-:W-:Y:S01]  /*7f30*/  @P0 IADD3 R0, PT, PT, R78, R3, RZ ;  /* 0x000000034e000210 */ /* 0x004fe20007ffe0ff */
[----:B------:R-:W-:Y:S05]  /*7f40*/  @P0 WARPSYNC.ALL ;  /* 0x0000000000000948 */ /* 0x000fea0003800000 */
[----:B------:R2:W3:Y:S04]  /*7f50*/  @P0 LDSM.16.M88.4 R44, [R89+UR44+0x400] ;  /* 0x0004002c592c083b */ /* 0x0004e80008000200 */
[----:B------:R2:W4:Y:S04]  /*7f60*/  @P0 LDSM.16.M88.4 R48, [R2+0x400] ;  /* 0x000400000230083b */ /* 0x0005280000000200 */
[----:B------:R2:W1:Y:S04]  /*7f70*/  @P0 LDSM.16.M88.4 R52, [R3+0x400] ;  /* 0x000400000334083b */ /* 0x0004680000000200 */
[----:B------:R2:W1:Y:S02]  /*7f80*/  @P0 LDSM.16.M88.4 R56, [R0+0x400] ;  /* 0x000400000038083b */ /* 0x0004640000000200 */
.L_x_130:
[----:B------:R-:W-:Y:S05]  /*7f90*/  BSYNC B1 ;  /* 0x0000000000017941 */ /* 0x000fea0003800000 */
.L_x_129:
        /* <DEDUP_REMOVED lines=21> */
.L_x_134:
[----:B------:R-:W-:Y:S01]  /*80f0*/  ISETP.NE.AND P0, PT, R80, RZ, PT ;  /* 0x000000ff5000720c */ /* 0x000fe20003f05270 */
[----:B------:R-:W-:Y:S05]  /*8100*/  WARPSYNC.ALL ;  /* 0x0000000000007948 */ /* 0x000fea0003800000 */
[----:B------:R-:W-:Y:S01]  /*8110*/  R2UR UR4, R25 ;  /* 0x00000000190472ca */ /* 0x000fe200000e0000 */
[----:B------:R-:W2:Y:S01]  /*8120*/  S2UR UR5, SR_CgaCtaId ;  /* 0x00000000000579c3 */ /* 0x000ea20000008800 */
[----:B------:R-:W-:Y:S11]  /*8130*/  BSSY.RECONVERGENT B0, `(.L_x_135) ;  /* 0x000003d000007945 */ /* 0x000ff60003800200 */
[----:B------:R-:W5:Y:S01]  /*8140*/  LDTM.16dp128bit.x8 R4, tmem[UR4+0x60] ;  /* 0x00006004000479ee */ /* 0x000f620008180000 */
[----:B------:R-:W-:Y:S01]  /*8150*/  R2UR UR4, R86 ;  /* 0x00000000560472ca */ /* 0x000fe200000e0000 */
[----:B------:R-:W-:Y:S11]  /*8160*/  NOP ;  /* 0x0000000000007918 */ /* 0x000ff60000000000 */
[----:B------:R-:W-:Y:S01]  /*8170*/  @!UPT UIADD3 URZ, UPT, UPT, URZ, URZ, URZ ;  /* 0x000000fffffff290 */ /* 0x000fe2000fffe0ff */
[----:B------:R-:W-:Y:S01]  /*8180*/  UIADD3 UR4, UPT, UPT, UR4, 0x110, URZ ;  /* 0x0000011004047890 */ /* 0x000fe2000fffe0ff */
[C---:B-----5:R-:W-:Y:S03]  /*8190*/  FMUL R3, R24.reuse, R4 ;  /* 0x0000000418037220 */ /* 0x060fe60000400000 */
[----:B--2---:R-:W-:Y:S01]  /*81a0*/  UPRMT UR4, UR5, 0x654, UR4 ;  /* 0x0000065405047896 */ /* 0x004fe20008000004 */
[C---:B------:R-:W-:Y:S01]  /*81b0*/  FMUL R0, R24.reuse, R5 ;  /* 0x0000000518007220 */ /* 0x040fe20000400000 */
[----:B------:R-:W-:Y:S01]  /*81c0*/  FMUL R5, R24, R6 ;  /* 0x0000000618057220 */ /* 0x000fe20000400000 */
[----:B-1-3--:R-:W-:Y:S01]  /*81d0*/  FFMA R28, R26, R44, R3 ;  /* 0x0000002c1a1c7223 */ /* 0x00afe20000000003 */
        /* <DEDUP_REMOVED lines=11> */
[----:B------:R-:W-:Y:S01]  /*8290*/  FMUL R8, R24, R13 ;  /* 0x0000000d18087220 */ /* 0x000fe20000400000 */
[----:B------:R-:W-:Y:S01]  /*82a0*/  FFMA R34, R26, R50, R9 ;  /* 0x000000321a227223 */ /* 0x000fe20000000009 */
[----:B------:R-:W-:Y:S01]  /*82b0*/  FMUL R13, R24, R14 ;  /* 0x0000000e180d7220 */ /* 0x000fe20000400000 */
[----:B------:R-:W-:Y:S01]  /*82c0*/  FFMA R35, R26, R51, R6 ;  /* 0x000000331a237223 */ /* 0x000fe20000000006 */
[----:B------:R-:W-:Y:S01]  /*82d0*/  FMUL R10, R24, R15 ;  /* 0x0000000f180a7220 */ /* 0x000fe20000400000 */
[----:B------:R-:W-:Y:S01]  /*82e0*/  SYNCS.ARRIVE.TRANS64.RED.A1T0 RZ, [UR4], RZ ;  /* 0x000000ffffff79a7 */ /* 0x000fe20008100404 */
[----:B------:R1:W-:Y:S01]  /*82f0*/  STSM.16.M88.4 [R84+0x6400], R28 ;  /* 0x0064001c54007844 */ /* 0x0003e20000000200 */
        /* <DEDUP_REMOVED lines=32> */
.L_x_136:
[----:B------:R-:W-:Y:S05]  /*8500*/  BSYNC.RECONVERGENT B0 ;  /* 0x0000000000007941 */ /* 0x000fea0003800200 */
.L_x_135:
[----:B------:R-:W-:Y:S01]  /*8510*/  BAR.SYNC.DEFER_BLOCKING 0x1, 0x80 ;  /* 0x0042000000007b1d */ /* 0x000fe20000010000 */
[----:B------:R-:W-:Y:S01]  /*8520*/  UISETP.NE.AND UP0, UPT, UR47, -0x4, UPT ;  /* 0xfffffffc2f00788c */ /* 0x000fe2000bf05270 */
[----:B------:R-:W-:Y:S08]  /*8530*/  IADD3 R0, PT, PT, R22, 0x1, RZ ;  /* 0x0000000116007810 */ /* 0x000ff00007ffe0ff */
[----:B------:R-:W-:Y:S05]  /*8540*/  BRA.U !UP0, `(.L_x_137) ;  /* 0x0000000108247547 */ /* 0x000fea000b800000 */
[----:B------:R-:W-:Y:S01]  /*8550*/  ISETP.NE.AND P0, PT, R81, RZ, PT ;  /* 0x000000ff5100720c */ /* 0x000fe20003f05270 */
[----:B------:R-:W-:Y:S01]  /*8560*/  IMAD.U32 R2, RZ, RZ, UR46 ;  /* 0x0000002eff027e24 */ /* 0x000fe2000f8e00ff */
[----:B------:R-:W-:Y:S04]  /*8570*/  UIADD3 UR4, UPT, UPT, UR46, 0x1, URZ ;  /* 0x000000012e047890 */ /* 0x000fe8000fffe0ff */
[----:B------:R-:W-:Y:S04]  /*8580*/  UISETP.NE.AND UP0, UPT, UR4, 0x4, UPT ;  /* 0x000000040400788c */ /* 0x000fe8000bf05270 */
[----:B------:R-:W-:Y:S03]  /*8590*/  USEL UR46, UR4, URZ, UP0 ;  /* 0x000000ff042e7287 */ /* 0x000fe60008000000 */
[----:B------:R-:W-:Y:S05]  /*85a0*/  @P0 LEA R2, R2, UR44, 0x3 ;  /* 0x0000002c02020c11 */ /* 0x000fea000f8e18ff */
[----:B------:R-:W-:Y:S05]  /*85b0*/  @P0 VIADD R2, R2, 0xa0 ;  /* 0x000000a002020836 */ /* 0x000fea0000000000 */
[----:B------:R-:W-:Y:S04]  /*85c0*/  @P0 PRMT R2, R87, 0x654, R2 ;  /* 0x0000065457020816 */ /* 0x000fe80000000002 */
[----:B------:R2:W-:Y:S03]  /*85d0*/  @P0 SYNCS.ARRIVE.TRANS64.RED.A1T0 RZ, [R2+URZ], RZ ;  /* 0x000000ff02ff09a7 */ /* 0x0005e600081004ff */
.L_x_137:
[----:B------:R-:W-:Y:S01]  /*85e0*/  R2UR UR5, R70 ;  /* 0x00000000460572ca */ /* 0x000fe200000e0000 */
[----:B------:R-:W-:Y:S01]  /*85f0*/  UISETP.NE.AND UP0, UPT, UR61, URZ, UPT ;  /* 0x000000ff3d00728c */ /* 0x000fe2000bf05270 */
[----:B------:R-:W-:Y:S01]  /*8600*/  R2UR UR4, R71 ;  /* 0x00000000470472ca */ /* 0x000fe200000e0000 */
[----:B------:R-:W-:Y:S01]  /*8610*/  UIADD3 UR47, UPT, UPT, UR47, 0x4, URZ ;  /* 0x000000042f2f7890 */ /* 0x000fe2000fffe0ff */
[----:B------:R-:W-:Y:S01]  /*8620*/  ISETP.NE.AND P0, PT, R74, 0x2, PT ;  /* 0x000000024a00780c */ /* 0x000fe20003f05270 */
[----:B------:R-:W-:Y:S01]  /*8630*/  UMOV UR36, UR60 ;  /* 0x0000003c00247c82 */ /* 0x000fe20008000000 */
[----:B------:R-:W-:Y:S02]  /*8640*/  ISETP.NE.AND P1, PT, R0, 0x4, PT ;  /* 0x000000040000780c */ /* 0x000fe40003f25270 */
[----:B--2---:R-:W-:Y:S02]  /*8650*/  SEL R2, RZ, 0x1, P0 ;  /* 0x00000001ff027807 */ /* 0x004fe40000000000 */
[----:B------:R-:W-:Y:S02]  /*8660*/  SEL R3, RZ, 0x1, P1 ;  /* 0x00000001ff037807 */ /* 0x000fe40000800000 */
[----:B------:R-:W-:Y:S01]  /*8670*/  LOP3.LUT R75, R75, R2, RZ, 0x3c, !PT ;  /* 0x000000024b4b7212 */ /* 0x000fe200078e3cff */
[----:B------:R-:W-:Y:S01]  /*8680*/  UIADD3 UR20, UPT, UPT, UR37, UR5, URZ ;  /* 0x0000000525147290 */ /* 0x000fe2000fffe0ff */
[----:B------:R-:W-:Y:S01]  /*8690*/  LOP3.LUT R76, R76, R3, RZ, 0x3c, !PT ;  /* 0x000000034c4c7212 */ /* 0x000fe200078e3cff */
[----:B------:R-:W-:Y:S01]  /*86a0*/  UIADD3 UR16, UPT, UPT, UR38, UR4, URZ ;  /* 0x0000000426107290 */ /* 0x000fe2000fffe0ff */
[----:B------:R-:W-:Y:S02]  /*86b0*/  SEL R74, R74, RZ, P0 ;  /* 0x000000ff4a4a7207 */ /* 0x000fe40000000000 */
[----:B------:R-:W-:Y:S01]  /*86c0*/  SEL R22, R0, RZ, P1 ;  /* 0x000000ff00167207 */ /* 0x000fe20000800000 */
[----:B------:R-:W-:Y:S08]  /*86d0*/  BRA.U UP0, `(.L_x_138) ;  /* 0xffffffd100b47547 */ /* 0x000ff0000b83ffff */
[----:B------:R-:W2:Y:S01]  /*86e0*/  LDCU.64 UR4, c[0x0][0x888] ;  /* 0x00011100ff0477ac */ /* 0x000ea20008000a00 */
[----:B------:R-:W3:Y:S01]  /*86f0*/  LDCU.64 UR6, c[0x0][0x890] ;  /* 0x00011200ff0677ac */ /* 0x000ee20008000a00 */
[----:B--2---:R-:W-:Y:S02]  /*8700*/  ISETP.NE.U32.AND P2, PT, RZ, UR4, PT ;  /* 0x00000004ff007c0c */ /* 0x004fe4000bf45070 */
[----:B---3--:R-:W-:Y:S02]  /*8710*/  ISETP.NE.U32.AND P1, PT, RZ, UR6, PT ;  /* 0x00000006ff007c0c */ /* 0x008fe4000bf25070 */
[----:B------:R-:W-:Y:S02]  /*8720*/  ISETP.NE.AND.EX P2, PT, RZ, UR5, PT, P2 ;  /* 0x00000005ff007c0c */ /* 0x000fe4000bf45320 */
[----:B------:R-:W-:-:S13]  /*8730*/  ISETP.NE.AND.EX P0, PT, RZ, UR7, PT, P1 ;  /* 0x00000007ff007c0c */ /* 0x000fda000bf05310 */
[----:B------:R-:W-:Y:S05]  /*8740*/  @P2 BRA P0, `(.L_x_139) ;  /* 0x00000000003c2947 */ /* 0x000fea0000000000 */
[----:B------:R-:W-:-:S13]  /*8750*/  ISETP.NE.AND.EX P1, PT, RZ, UR7, PT, P1 ;  /* 0x00000007ff007c0c */ /* 0x000fda000bf25310 */
[----:B------:R-:W-:Y:S05]  /*8760*/  @P1 BRA `(.L_x_140) ;  /* 0x00000000000c1947 */ /* 0x000fea0003800000 */
[----:B------:R-:W-:-:S13]  /*8770*/  FSETP.NEU.AND P0, PT, R26, RZ, PT ;  /* 0x000000ff1a00720b */ /* 0x000fda0003f0d000 */
[----:B------:R-:W-:Y:S05]  /*8780*/  @!P0 EXIT ;  /* 0x000000000000894d */ /* 0x000fea0003800000 */
[----:B------:R-:W-:Y:S05]  /*8790*/  BRA `(.L_x_139) ;  /* 0x0000000000287947 */ /* 0x000fea0003800000 */
.L_x_140:
[----:B------:R-:W-:Y:S01]  /*87a0*/  ISETP.NE.AND P0, PT, R73, RZ, PT ;  /* 0x000000ff4900720c */ /* 0x000fe20003f05270 */
[----:B------:R-:W-:-:S12]  /*87b0*/  BSSY.RECONVERGENT B0, `(.L_x_139) ;  /* 0x0000008000007945 */ /* 0x000fd80003800200 */
[----:B------:R-:W-:Y:S05]  /*87c0*/  @P0 BRA `(.L_x_141) ;  /* 0x0000000000100947 */ /* 0x000fea0003800000 */
[----:B------:R-:W-:-:S04]  /*87d0*/  ISETP.NE.U32.AND P0, PT, RZ, UR4, PT ;  /* 0x00000004ff007c0c */ /* 0x000fc8000bf05070 */
[----:B------:R-:W-:-:S13]  /*87e0*/  ISETP.NE.AND.EX P0, PT, RZ, UR5, PT, P0 ;  /* 0x00000005ff007c0c */ /* 0x000fda000bf05300 */
[----:B------:R-:W-:Y:S05]  /*87f0*/  @!P0 EXIT ;  /* 0x000000000000894d */ /* 0x000fea0003800000 */
[----:B------:R-:W-:Y:S05]  /*8800*/  BRA `(.L_x_142) ;  /* 0x0000000000087947 */ /* 0x000fea0003800000 */
.L_x_141:
[----:B------:R-:W-:-:S13]  /*8810*/  FSETP.NEU.AND P0, PT, R26, RZ, PT ;  /* 0x000000ff1a00720b */ /* 0x000fda0003f0d000 */
[----:B------:R-:W-:Y:S05]  /*8820*/  @!P0 EXIT ;  /* 0x000000000000894d */ /* 0x000fea0003800000 */
.L_x_142:
[----:B------:R-:W-:Y:S05]  /*8830*/  BSYNC.RECONVERGENT B0 ;  /* 0x0000000000007941 */ /* 0x000fea0003800200 */
.L_x_139:
[----:B------:R-:W2:Y:S01]  /*8840*/  S2UR UR7, SR_CgaCtaId ;  /* 0x00000000000779c3 */ /* 0x000ea20000008800 */
[----:B------:R-:W-:Y:S01]  /*8850*/  ULEA UR6, UR46, UR44, 0x3 ;  /* 0x0000002c2e067291 */ /* 0x000fe2000f8e18ff */
[----:B------:R-:W-:-:S04]  /*8860*/  DEPBAR.LE SB0, 0x0 ;  /* 0x000080000000791a */ /* 0x000fc80000000000 */
[----:B------:R-:W-:-:S04]  /*8870*/  UIADD3 UR6, UPT, UPT, UR6, 0xa0, URZ ;  /* 0x000000a006067890 */ /* 0x000fc8000fffe0ff */
[----:B--2---:R-:W-:-:S09]  /*8880*/  UPRMT UR6, UR7, 0x654, UR6 ;  /* 0x0000065407067896 */ /* 0x004fd20008000006 */
[----:B------:R-:W-:Y:S01]  /*8890*/  SYNCS.ARRIVE.TRANS64.RED.A1T0 RZ, [UR6], RZ ;  /* 0x000000ffffff79a7 */ /* 0x000fe20008100406 */
[----:B------:R-:W-:Y:S05]  /*88a0*/  EXIT ;  /* 0x000000000000794d */ /* 0x000fea0003800000 */
.L_x_25:
[----:B--2---:R2:W3:Y:S02]  /*88b0*/  SYNCS.PHASECHK.TRANS64.TRYWAIT P0, [R0+URZ+0x140], R3 ;  /* 0x00014003000075a7 */ /* 0x0044e400080011ff */
[----:B---3--:R-:W-:Y:S05]  /*88c0*/  @!P0 NANOSLEEP.SYNCS 0x989680 ;  /* 0x009896800000895d */ /* 0x008fea0003900000 */
[----:B------:R-:W3:Y:S02]  /*88d0*/  @!P0 SYNCS.PHASECHK.TRANS64 P0, [R0+URZ+0x140], R3 ;  /* 0x00014003000085a7 */ /* 0x000ee400080010ff */
[----:B---3--:R-:W-:Y:S05]  /*88e0*/  @!P0 BRA `(.L_x_25) ;  /* 0xfffffffc00f08947 */ /* 0x008fea000383ffff */
[----:B------:R-:W-:Y:S05]  /*88f0*/  BRA `(.L_x_143) ;  /* 0xffffff9400147947 */ /* 0x000fea000383ffff */
.L_x_28:
[----:B--2---:R-:W-:-:S07]  /*8900*/  MOV R0, UR33 ;  /* 0x0000002100007c02 */ /* 0x004fce0008000f00 */
.L_x_144:
[----:B--2---:R2:W3:Y:S02]  /*8910*/  SYNCS.PHASECHK.TRANS64.TRYWAIT P0, [R0+URZ+0x40], R3 ;  /* 0x00004003000075a7 */ /* 0x0044e400080011ff */
[----:B---3--:R-:W-:Y:S05]  /*8920*/  @!P0 NANOSLEEP.SYNCS 0x989680 ;  /* 0x009896800000895d */ /* 0x008fea0003900000 */
[----:B------:R-:W3:Y:S02]  /*8930*/  @!P0 SYNCS.PHASECHK.TRANS64 P0, [R0+URZ+0x40], R3 ;  /* 0x00004003000085a7 */ /* 0x000ee400080010ff */
[----:B---3--:R-:W-:Y:S05]  /*8940*/  @!P0 BRA `(.L_x_144) ;  /* 0xfffffffc00f08947 */ /* 0x008fea000383ffff */
[----:B------:R-:W-:Y:S05]  /*8950*/  BRA `(.L_x_27) ;  /* 0xffffff9400587947 */ /* 0x000fea000383ffff */
.L_x_35:
[----:B-1----:R-:W-:-:S07]  /*8960*/  MOV R0, UR17 ;  /* 0x0000001100007c02 */ /* 0x002fce0008000f00 */
.L_x_145:
[----:B-1----:R1:W2:Y:S02]  /*8970*/  SYNCS.PHASECHK.TRANS64.TRYWAIT P0, [R0+URZ+0x40], R3 ;  /* 0x00004003000075a7 */ /* 0x0022a400080011ff */
[----:B--2---:R-:W-:Y:S05]  /*8980*/  @!P0 NANOSLEEP.SYNCS 0x989680 ;  /* 0x009896800000895d */ /* 0x004fea0003900000 */
[----:B------:R-:W2:Y:S02]  /*8990*/  @!P0 SYNCS.PHASECHK.TRANS64 P0, [R0+URZ+0x40], R3 ;  /* 0x00004003000085a7 */ /* 0x000ea400080010ff */
[----:B--2---:R-:W-:Y:S05]  /*89a0*/  @!P0 BRA `(.L_x_145) ;  /* 0xfffffffc00f08947 */ /* 0x004fea000383ffff */
[----:B------:R-:W-:Y:S05]  /*89b0*/  BRA `(.L_x_34) ;  /* 0xffffff9800207947 */ /* 0x000fea000383ffff */
.L_x_40:
[----:B-1----:R1:W2:Y:S02]  /*89c0*/  SYNCS.PHASECHK.TRANS64.TRYWAIT P0, [R3+URZ+0xd0], R0 ;  /* 0x0000d000030075a7 */ /* 0x0022a400080011ff */
[----:B--2---:R-:W-:Y:S05]  /*89d0*/  @!P0 NANOSLEEP.SYNCS 0x989680 ;  /* 0x009896800000895d */ /* 0x004fea0003900000 */
[----:B------:R-:W2:Y:S02]  /*89e0*/  @!P0 SYNCS.PHASECHK.TRANS64 P0, [R3+URZ+0xd0], R0 ;  /* 0x0000d000030085a7 */ /* 0x000ea400080010ff */
[----:B--2---:R-:W-:Y:S05]  /*89f0*/  @!P0 BRA `(.L_x_40) ;  /* 0xfffffffc00f08947 */ /* 0x004fea000383ffff */
[----:B------:R-:W-:Y:S05]  /*8a00*/  BRA `(.L_x_146) ;  /* 0xffffff9800c07947 */ /* 0x000fea000383ffff */
.L_x_44:
[----:B-1----:R-:W-:-:S07]  /*8a10*/  MOV R0, UR4 ;  /* 0x0000000400007c02 */ /* 0x002fce0008000f00 */
.L_x_147:
[----:B-1----:R1:W2:Y:S02]  /*8a20*/  SYNCS.PHASECHK.TRANS64.TRYWAIT P0, [R0+URZ], R3 ;  /* 0x00000003000075a7 */ /* 0x0022a400080011ff */
[----:B--2---:R-:W-:Y:S05]  /*8a30*/  @!P0 NANOSLEEP.SYNCS 0x989680 ;  /* 0x009896800000895d */ /* 0x004fea0003900000 */
[----:B------:R-:W2:Y:S02]  /*8a40*/  @!P0 SYNCS.PHASECHK.TRANS64 P0, [R0+URZ], R3 ;  /* 0x00000003000085a7 */ /* 0x000ea400080010ff */
[----:B--2---:R-:W-:Y:S05]  /*8a50*/  @!P0 BRA `(.L_x_147) ;  /* 0xfffffffc00f08947 */ /* 0x004fea000383ffff */
[----:B------:R-:W-:Y:S05]  /*8a60*/  BRA `(.L_x_148) ;  /* 0xffffffa0006c7947 */ /* 0x000fea000383ffff */
.L_x_45:
[----:B------:R-:W-:-:S07]  /*8a70*/  MOV R0, UR5 ;  /* 0x0000000500007c02 */ /* 0x000fce0008000f00 */
.L_x_149:
[----:B-1----:R1:W2:Y:S02]  /*8a80*/  SYNCS.PHASECHK.TRANS64.TRYWAIT P0, [R0+URZ], R3 ;  /* 0x00000003000075a7 */ /* 0x0022a400080011ff */
[----:B--2---:R-:W-:Y:S05]  /*8a90*/  @!P0 NANOSLEEP.SYNCS 0x989680 ;  /* 0x009896800000895d */ /* 0x004fea0003900000 */
[----:B------:R-:W2:Y:S02]  /*8aa0*/  @!P0 SYNCS.PHASECHK.TRANS64 P0, [R0+URZ], R3 ;  /* 0x00000003000085a7 */ /* 0x000ea400080010ff */
[----:B--2---:R-:W-:Y:S05]  /*8ab0*/  @!P0 BRA `(.L_x_149) ;  /* 0xfffffffc00f08947 */ /* 0x004fea000383ffff */
[----:B------:R-:W-:Y:S05]  /*8ac0*/  BRA `(.L_x_150) ;  /* 0xffffffa000787947 */ /* 0x000fea000383ffff */
.L_x_46:
[----:B------:R-:W-:-:S07]  /*8ad0*/  MOV R0, UR5 ;  /* 0x0000000500007c02 */ /* 0x000fce0008000f00 */
.L_x_151:
[----:B-1----:R1:W2:Y:S02]  /*8ae0*/  SYNCS.PHASECHK.TRANS64.TRYWAIT P0, [R0+URZ], R3 ;  /* 0x00000003000075a7 */ /* 0x0022a400080011ff */
[----:B--2---:R-:W-:Y:S05]  /*8af0*/  @!P0 NANOSLEEP.SYNCS 0x989680 ;  /* 0x009896800000895d */ /* 0x004fea0003900000 */
[----:B------:R-:W2:Y:S02]  /*8b00*/  @!P0 SYNCS.PHASECHK.TRANS64 P0, [R0+URZ], R3 ;  /* 0x00000003000085a7 */ /* 0x000ea400080010ff */
[----:B--2---:R-:W-:Y:S05]  /*8b10*/  @!P0 BRA `(.L_x_151) ;  /* 0xfffffffc00f08947 */ /* 0x004fea000383ffff */
[----:B------:R-:W-:Y:S05]  /*8b20*/  BRA `(.L_x_152) ;  /* 0xffffffa000847947 */ /* 0x000fea000383ffff */
.L_x_47:
[----:B------:R-:W-:-:S07]  /*8b30*/  MOV R0, UR5 ;  /* 0x0000000500007c02 */ /* 0x000fce0008000f00 */
.L_x_153:
[----:B-1----:R1:W2:Y:S02]  /*8b40*/  SYNCS.PHASECHK.TRANS64.TRYWAIT P0, [R0+URZ], R3 ;  /* 0x00000003000075a7 */ /* 0x0022a400080011ff */
[----:B--2---:R-:W-:Y:S05]  /*8b50*/  @!P0 NANOSLEEP.SYNCS 0x989680 ;  /* 0x009896800000895d */ /* 0x004fea0003900000 */
[----:B------:R-:W2:Y:S02]  /*8b60*/  @!P0 SYNCS.PHASECHK.TRANS64 P0, [R0+URZ], R3 ;  /* 0x00000003000085a7 */ /* 0x000ea400080010ff */
[----:B--2---:R-:W-:Y:S05]  /*8b70*/  @!P0 BRA `(.L_x_153) ;  /* 0xfffffffc00f08947 */ /* 0x004fea000383ffff */
[----:B------:R-:W-:Y:S05]  /*8b80*/  BRA `(.L_x_154) ;  /* 0xffffffa000907947 */ /* 0x000fea000383ffff */
.L_x_48:
[----:B------:R-:W-:-:S07]  /*8b90*/  MOV R0, UR5 ;  /* 0x0000000500007c02 */ /* 0x000fce0008000f00 */
.L_x_155:
[----:B-1----:R1:W2:Y:S02]  /*8ba0*/  SYNCS.PHASECHK.TRANS64.TRYWAIT P0, [R0+URZ], R3 ;  /* 0x00000003000075a7 */ /* 0x0022a400080011ff */
[----:B--2---:R-:W-:Y:S05]  /*8bb0*/  @!P0 NANOSLEEP.SYNCS 0x989680 ;  /* 0x009896800000895d */ /* 0x004fea0003900000 */
[----:B------:R-:W2:Y:S02]  /*8bc0*/  @!P0 SYNCS.PHASECHK.TRANS64 P0, [R0+URZ], R3 ;  /* 0x00000003000085a7 */ /* 0x000ea400080010ff */
[----:B--2---:R-:W-:Y:S05]  /*8bd0*/  @!P0 BRA `(.L_x_155) ;  /* 0xfffffffc00f08947 */ /* 0x004fea000383ffff */
[----:B------:R-:W-:Y:S05]  /*8be0*/  BRA `(.L_x_156) ;  /* 0xffffffa0009c7947 */ /* 0x000fea000383ffff */
.L_x_49:
[----:B------:R-:W-:-:S07]  /*8bf0*/  MOV R0, UR5 ;  /* 0x0000000500007c02 */ /* 0x000fce0008000f00 */
.L_x_157:
[----:B-1----:R1:W2:Y:S02]  /*8c00*/  SYNCS.PHASECHK.TRANS64.TRYWAIT P0, [R0+URZ], R3 ;  /* 0x00000003000075a7 */ /* 0x0022a400080011ff */
[----:B--2---:R-:W-:Y:S05]  /*8c10*/  @!P0 NANOSLEEP.SYNCS 0x989680 ;  /* 0x009896800000895d */ /* 0x004fea0003900000 */
[----:B------:R-:W2:Y:S02]  /*8c20*/  @!P0 SYNCS.PHASECHK.TRANS64 P0, [R0+URZ], R3 ;  /* 0x00000003000085a7 */ /* 0x000ea400080010ff */
[----:B--2---:R-:W-:Y:S05]  /*8c30*/  @!P0 BRA `(.L_x_157) ;  /* 0xfffffffc00f08947 */ /* 0x004fea000383ffff */
[----:B------:R-:W-:Y:S05]  /*8c40*/  BRA `(.L_x_158) ;  /* 0xffffffa000a87947 */ /* 0x000fea000383ffff */
.L_x_50:
[----:B------:R-:W-:-:S07]  /*8c50*/  MOV R0, UR5 ;  /* 0x0000000500007c02 */ /* 0x000fce0008000f00 */
.L_x_159:
[----:B-1----:R1:W2:Y:S02]  /*8c60*/  SYNCS.PHASECHK.TRANS64.TRYWAIT P0, [R0+URZ], R3 ;  /* 0x00000003000075a7 */ /* 0x0022a400080011ff */
[----:B--2---:R-:W-:Y:S05]  /*8c70*/  @!P0 NANOSLEEP.SYNCS 0x989680 ;  /* 0x009896800000895d */ /* 0x004fea0003900000 */
[----:B------:R-:W2:Y:S02]  /*8c80*/  @!P0 SYNCS.PHASECHK.TRANS64 P0, [R0+URZ], R3 ;  /* 0x00000003000085a7 */ /* 0x000ea400080010ff */
[----:B--2---:R-:W-:Y:S05]  /*8c90*/  @!P0 BRA `(.L_x_159) ;  /* 0xfffffffc00f08947 */ /* 0x004fea000383ffff */
[----:B------:R-:W-:Y:S05]  /*8ca0*/  BRA `(.L_x_160) ;  /* 0xffffffa000b47947 */ /* 0x000fea000383ffff */
.L_x_53:
[----:B-1----:R1:W2:Y:S02]  /*8cb0*/  SYNCS.PHASECHK.TRANS64.TRYWAIT P0, [R2+URZ+0x130], R5 ;  /* 0x00013005020075a7 */ /* 0x0022a400080011ff */
[----:B--2---:R-:W-:Y:S05]  /*8cc0*/  @!P0 NANOSLEEP.SYNCS 0x989680 ;  /* 0x009896800000895d */ /* 0x004fea0003900000 */
[----:B------:R-:W2:Y:S02]  /*8cd0*/  @!P0 SYNCS.PHASECHK.TRANS64 P0, [R2+URZ+0x130], R5 ;  /* 0x00013005020085a7 */ /* 0x000ea400080010ff */
[----:B--2---:R-:W-:Y:S05]  /*8ce0*/  @!P0 BRA `(.L_x_53) ;  /* 0xfffffffc00f08947 */ /* 0x004fea000383ffff */
[----:B------:R-:W-:Y:S05]  /*8cf0*/  BRA `(.L_x_161) ;  /* 0xffffffa400187947 */ /* 0x000fea000383ffff */
.L_x_54:
[----:B------:R-:W-:-:S07]  /*8d00*/  MOV R2, UR4 ;  /* 0x0000000400027c02 */ /* 0x000fce0008000f00 */
.L_x_162:
[----:B-1----:R1:W2:Y:S02]  /*8d10*/  SYNCS.PHASECHK.TRANS64.TRYWAIT P0, [R2+URZ+0xe0], R5 ;  /* 0x0000e005020075a7 */ /* 0x0022a400080011ff */
[----:B--2---:R-:W-:Y:S05]  /*8d20*/  @!P0 NANOSLEEP.SYNCS 0x989680 ;  /* 0x009896800000895d */ /* 0x004fea0003900000 */
[----:B------:R-:W2:Y:S02]  /*8d30*/  @!P0 SYNCS.PHASECHK.TRANS64 P0, [R2+URZ+0xe0], R5 ;  /* 0x0000e005020085a7 */ /* 0x000ea400080010ff */
[----:B--2---:R-:W-:Y:S05]  /*8d40*/  @!P0 BRA `(.L_x_162) ;  /* 0xfffffffc00f08947 */ /* 0x004fea000383ffff */
[----:B------:R-:W-:Y:S05]  /*8d50*/  BRA `(.L_x_163) ;  /* 0xffffffa400287947 */ /* 0x000fea000383ffff */
.L_x_55:
[----:B-1----:R1:W2:Y:S02]  /*8d60*/  SYNCS.PHASECHK.TRANS64.TRYWAIT P1, [R2+URZ+0xd0], R5 ;  /* 0x0000d005020075a7 */ /* 0x0022a400080211ff */
[----:B--2---:R-:W-:Y:S05]  /*8d70*/  @!P1 NANOSLEEP.SYNCS 0x989680 ;  /* 0x009896800000995d */ /* 0x004fea0003900000 */
[----:B------:R-:W2:Y:S02]  /*8d80*/  @!P1 SYNCS.PHASECHK.TRANS64 P1, [R2+URZ+0xd0], R5 ;  /* 0x0000d005020095a7 */ /* 0x000ea400080210ff */
[----:B--2---:R-:W-:Y:S05]  /*8d90*/  @!P1 BRA `(.L_x_55) ;  /* 0xfffffffc00f09947 */ /* 0x004fea000383ffff */
[----:B------:R-:W-:Y:S05]  /*8da0*/  BRA `(.L_x_164) ;  /* 0xffffffa400587947 */ /* 0x000fea000383ffff */
.L_x_58:
[----:B------:R-:W-:-:S07]  /*8db0*/  MOV R0, UR4 ;  /* 0x0000000400007c02 */ /* 0x000fce0008000f00 */
.L_x_165:
[----:B-1----:R1:W2:Y:S02]  /*8dc0*/  SYNCS.PHASECHK.TRANS64.TRYWAIT P0, [R0+URZ+0xe0], R3 ;  /* 0x0000e003000075a7 */ /* 0x0022a400080011ff */
[----:B--2---:R-:W-:Y:S05]  /*8dd0*/  @!P0 NANOSLEEP.SYNCS 0x989680 ;  /* 0x009896800000895d */ /* 0x004fea0003900000 */
[----:B------:R-:W2:Y:S02]  /*8de0*/  @!P0 SYNCS.PHASECHK.TRANS64 P0, [R0+URZ+0xe0], R3 ;  /* 0x0000e003000085a7 */ /* 0x000ea400080010ff */
[----:B--2---:R-:W-:Y:S05]  /*8df0*/  @!P0 BRA `(.L_x_165) ;  /* 0xfffffffc00f08947 */ /* 0x004fea000383ffff */
[----:B------:R-:W-:Y:S05]  /*8e00*/  BRA `(.L_x_57) ;  /* 0xffffffa400ac7947 */ /* 0x000fea000383ffff */
.L_x_65:
[----:B-1----:R1:W2:Y:S02]  /*8e10*/  SYNCS.PHASECHK.TRANS64.TRYWAIT P1, [R0+URZ+0xd0], R5 ;  /* 0x0000d005000075a7 */ /* 0x0022a400080211ff */
[----:B--2---:R-:W-:Y:S05]  /*8e20*/  @!P1 NANOSLEEP.SYNCS 0x989680 ;  /* 0x009896800000995d */ /* 0x004fea0003900000 */
[----:B------:R-:W2:Y:S02]  /*8e30*/  @!P1 SYNCS.PHASECHK.TRANS64 P1, [R0+URZ+0xd0], R5 ;  /* 0x0000d005000095a7 */ /* 0x000ea400080210ff */
[----:B--2---:R-:W-:Y:S05]  /*8e40*/  @!P1 BRA `(.L_x_65) ;  /* 0xfffffffc00f09947 */ /* 0x004fea000383ffff */
[----:B------:R-:W-:Y:S05]  /*8e50*/  BRA `(.L_x_166) ;  /* 0xffffffac00247947 */ /* 0x000fea000383ffff */
.L_x_66:
[----:B------:R-:W-:-:S07]  /*8e60*/  MOV R3, UR31 ;  /* 0x0000001f00037c02 */ /* 0x000fce0008000f00 */
.L_x_167:
[----:B-1----:R1:W2:Y:S02]  /*8e70*/  SYNCS.PHASECHK.TRANS64.TRYWAIT P0, [R3+URZ+0x110], R0 ;  /* 0x00011000030075a7 */ /* 0x0022a400080011ff */
[----:B--2---:R-:W-:Y:S05]  /*8e80*/  @!P0 NANOSLEEP.SYNCS 0x989680 ;  /* 0x009896800000895d */ /* 0x004fea0003900000 */
[----:B------:R-:W2:Y:S02]  /*8e90*/  @!P0 SYNCS.PHASECHK.TRANS64 P0, [R3+URZ+0x110], R0 ;  /* 0x00011000030085a7 */ /* 0x000ea400080010ff */
[----:B--2---:R-:W-:Y:S05]  /*8ea0*/  @!P0 BRA `(.L_x_167) ;  /* 0xfffffffc00f08947 */ /* 0x004fea000383ffff */
[----:B------:R-:W-:Y:S05]  /*8eb0*/  BRA `(.L_x_168) ;  /* 0xffffffac00747947 */ /* 0x000fea000383ffff */
.L_x_69:
[----:B------:R-:W-:Y:S07]  /*8ec0*/  MOV R0, UR5 ;  /* 0x0000000500007c02 */ /* 0x000fee0008000f00 */
.L_x_169:
[----:B-1----:R1:W2:Y:S02]  /*8ed0*/  SYNCS.PHASECHK.TRANS64.TRYWAIT P0, [R0+URZ], R3 ;  /* 0x00000003000075a7 */ /* 0x0022a400080011ff */
[----:B--2---:R-:W-:Y:S05]  /*8ee0*/  @!P0 NANOSLEEP.SYNCS 0x989680 ;  /* 0x009896800000895d */ /* 0x004fea0003900000 */
[----:B------:R-:W2:Y:S02]  /*8ef0*/  @!P0 SYNCS.PHASECHK.TRANS64 P0, [R0+URZ], R3 ;  /* 0x00000003000085a7 */ /* 0x000ea400080010ff */
[----:B--2---:R-:W-:Y:S05]  /*8f00*/  @!P0 BRA `(.L_x_169) ;  /* 0xfffffffc00f08947 */ /* 0x004fea000383ffff */
[----:B------:R-:W-:Y:S05]  /*8f10*/  BRA `(.L_x_68) ;  /* 0xffffffac00907947 */ /* 0x000fea000383ffff */
.L_x_72:
[----:B------:R-:W-:-:S07]  /*8f20*/  MOV R0, UR4 ;  /* 0x0000000400007c02 */ /* 0x000fce0008000f00 */
.L_x_170:
[----:B--2---:R2:W4:Y:S02]  /*8f30*/  SYNCS.PHASECHK.TRANS64.TRYWAIT P0, [R0+URZ], R3 ;  /* 0x00000003000075a7 */ /* 0x00452400080011ff */
[----:B----4-:R-:W-:Y:S05]  /*8f40*/  @!P0 NANOSLEEP.SYNCS 0x989680 ;  /* 0x009896800000895d */ /* 0x010fea0003900000 */
[----:B------:R-:W4:Y:S02]  /*8f50*/  @!P0 SYNCS.PHASECHK.TRANS64 P0, [R0+URZ], R3 ;  /* 0x00000003000085a7 */ /* 0x000f2400080010ff */
[----:B----4-:R-:W-:Y:S05]  /*8f60*/  @!P0 BRA `(.L_x_170) ;  /* 0xfffffffc00f08947 */ /* 0x010fea000383ffff */
[----:B------:R-:W-:Y:S05]  /*8f70*/  BRA `(.L_x_171) ;  /* 0xffffffb0006c7947 */ /* 0x000fea000383ffff */
.L_x_73:
[----:B------:R-:W-:-:S07]  /*8f80*/  MOV R0, UR5 ;  /* 0x0000000500007c02 */ /* 0x000fce0008000f00 */
.L_x_172:
[----:B-1----:R1:W2:Y:S02]  /*8f90*/  SYNCS.PHASECHK.TRANS64.TRYWAIT P0, [R0+URZ], R3 ;  /* 0x00000003000075a7 */ /* 0x0022a400080011ff */
[----:B--2---:R-:W-:Y:S05]  /*8fa0*/  @!P0 NANOSLEEP.SYNCS 0x989680 ;  /* 0x009896800000895d */ /* 0x004fea0003900000 */
[----:B------:R-:W2:Y:S02]  /*8fb0*/  @!P0 SYNCS.PHASECHK.TRANS64 P0, [R0+URZ], R3 ;  /* 0x00000003000085a7 */ /* 0x000ea400080010ff */
[----:B--2---:R-:W-:Y:S05]  /*8fc0*/  @!P0 BRA `(.L_x_172) ;  /* 0xfffffffc00f08947 */ /* 0x004fea000383ffff */
[----:B------:R-:W-:Y:S05]  /*8fd0*/  BRA `(.L_x_173) ;  /* 0xffffffb000787947 */ /* 0x000fea000383ffff */
.L_x_74:
[----:B------:R-:W-:-:S07]  /*8fe0*/  MOV R0, UR5 ;  /* 0x0000000500007c02 */ /* 0x000fce0008000f00 */
.L_x_174:
[----:B-1----:R1:W2:Y:S02]  /*8ff0*/  SYNCS.PHASECHK.TRANS64.TRYWAIT P0, [R0+URZ], R3 ;  /* 0x00000003000075a7 */ /* 0x0022a400080011ff */
[----:B--2---:R-:W-:Y:S05]  /*9000*/  @!P0 NANOSLEEP.SYNCS 0x989680 ;  /* 0x009896800000895d */ /* 0x004fea0003900000 */
[----:B------:R-:W2:Y:S02]  /*9010*/  @!P0 SYNCS.PHASECHK.TRANS64 P0, [R0+URZ], R3 ;  /* 0x00000003000085a7 */ /* 0x000ea400080010ff */
[----:B--2---:R-:W-:Y:S05]  /*9020*/  @!P0 BRA `(.L_x_174) ;  /* 0xfffffffc00f08947 */ /* 0x004fea000383ffff */
[----:B------:R-:W-:Y:S05]  /*9030*/  BRA `(.L_x_175) ;  /* 0xffffffb000847947 */ /* 0x000fea000383ffff */
.L_x_75:
[----:B------:R-:W-:-:S07]  /*9040*/  MOV R0, UR4 ;  /* 0x0000000400007c02 */ /* 0x000fce0008000f00 */
.L_x_176:
[----:B-1----:R1:W2:Y:S02]  /*9050*/  SYNCS.PHASECHK.TRANS64.TRYWAIT P0, [R0+URZ], R3 ;  /* 0x00000003000075a7 */ /* 0x0022a400080011ff */
[----:B--2---:R-:W-:Y:S05]  /*9060*/  @!P0 NANOSLEEP.SYNCS 0x989680 ;  /* 0x009896800000895d */ /* 0x004fea0003900000 */
[----:B------:R-:W2:Y:S02]  /*9070*/  @!P0 SYNCS.PHASECHK.TRANS64 P0, [R0+URZ], R3 ;  /* 0x00000003000085a7 */ /* 0x000ea400080010ff */
[----:B--2---:R-:W-:Y:S05]  /*9080*/  @!P0 BRA `(.L_x_176) ;  /* 0xfffffffc00f08947 */ /* 0x004fea000383ffff */
[----:B------:R-:W-:Y:S05]  /*9090*/  BRA `(.L_x_177) ;  /* 0xffffffb000907947 */ /* 0x000fea000383ffff */
.L_x_80:
[----:B--2---:R2:W3:Y:S02]  /*90a0*/  SYNCS.PHASECHK.TRANS64.TRYWAIT P0, [R12+URZ+0xd0], R9 ;  /* 0x0000d0090c0075a7 */ /* 0x0044e400080011ff */
[----:B---3--:R-:W-:Y:S05]  /*90b0*/  @!P0 NANOSLEEP.SYNCS 0x989680 ;  /* 0x009896800000895d */ /* 0x008fea0003900000 */
[----:B------:R-:W3:Y:S02]  /*90c0*/  @!P0 SYNCS.PHASECHK.TRANS64 P0, [R12+URZ+0xd0], R9 ;  /* 0x0000d0090c0085a7 */ /* 0x000ee400080010ff */
[----:B---3--:R-:W-:Y:S05]  /*90d0*/  @!P0 BRA `(.L_x_80) ;  /* 0xfffffffc00f08947 */ /* 0x008fea000383ffff */
[----:B------:R-:W-:Y:S05]  /*90e0*/  BRA `(.L_x_178) ;  /* 0xffffffb400c07947 */ /* 0x000fea000383ffff */
.L_x_83:
[----:B------:R-:W-:Y:S07]  /*90f0*/  MOV R0, UR21 ;  /* 0x0000001500007c02 */ /* 0x000fee0008000f00 */
.L_x_179:
[----:B--2---:R2:W3:Y:S02]  /*9100*/  SYNCS.PHASECHK.TRANS64.TRYWAIT P2, [R0+URZ+0xc8], R11 ;  /* 0x0000c80b000075a7 */ /* 0x0044e400080411ff */
[----:B---3--:R-:W-:Y:S05]  /*9110*/  @!P2 NANOSLEEP.SYNCS 0x989680 ;  /* 0x009896800000a95d */ /* 0x008fea0003900000 */
[----:B------:R-:W3:Y:S02]  /*9120*/  @!P2 SYNCS.PHASECHK.TRANS64 P2, [R0+URZ+0xc8], R11 ;  /* 0x0000c80b0000a5a7 */ /* 0x000ee400080410ff */
[----:B---3--:R-:W-:Y:S05]  /*9130*/  @!P2 BRA `(.L_x_179) ;  /* 0xfffffffc00f0a947 */ /* 0x008fea000383ffff */
[----:B------:R-:W-:Y:S05]  /*9140*/  BRA `(.L_x_82) ;  /* 0xffffffbc00287947 */ /* 0x000fea000383ffff */
.L_x_86:
[----:B--2---:R-:W-:Y:S07]  /*9150*/  MOV R0, UR21 ;  /* 0x0000001500007c02 */ /* 0x004fee0008000f00 */
.L_x_180:
[----:B--2---:R2:W3:Y:S02]  /*9160*/  SYNCS.PHASECHK.TRANS64.TRYWAIT P0, [R0+URZ+0xa0], R9 ;  /* 0x0000a009000075a7 */ /* 0x0044e400080011ff */
[----:B---3--:R-:W-:Y:S05]  /*9170*/  @!P0 NANOSLEEP.SYNCS 0x989680 ;  /* 0x009896800000895d */ /* 0x008fea0003900000 */
[----:B------:R-:W3:Y:S02]  /*9180*/  @!P0 SYNCS.PHASECHK.TRANS64 P0, [R0+URZ+0xa0], R9 ;  /* 0x0000a009000085a7 */ /* 0x000ee400080010ff */
[----:B---3--:R-:W-:Y:S05]  /*9190*/  @!P0 BRA `(.L_x_180) ;  /* 0xfffffffc00f08947 */ /* 0x008fea000383ffff */
[----:B------:R-:W-:Y:S05]  /*91a0*/  BRA `(.L_x_181) ;  /* 0xffffffbc00847947 */ /* 0x000fea000383ffff */
.L_x_87:
[----:B------:R-:W-:Y:S07]  /*91b0*/  MOV R0, UR21 ;  /* 0x0000001500007c02 */ /* 0x000fee0008000f00 */
.L_x_182:
[----:B--2---:R2:W3:Y:S02]  /*91c0*/  SYNCS.PHASECHK.TRANS64.TRYWAIT P0, [R0+URZ+0xa8], R9 ;  /* 0x0000a809000075a7 */ /* 0x0044e400080011ff */
[----:B---3--:R-:W-:Y:S05]  /*91d0*/  @!P0 NANOSLEEP.SYNCS 0x989680 ;  /* 0x009896800000895d */ /* 0x008fea0003900000 */
[----:B------:R-:W3:Y:S02]  /*91e0*/  @!P0 SYNCS.PHASECHK.TRANS64 P0, [R0+URZ+0xa8], R9 ;  /* 0x0000a809000085a7 */ /* 0x000ee400080010ff */
[----:B---3--:R-:W-:Y:S05]  /*91f0*/  @!P0 BRA `(.L_x_182) ;  /* 0xfffffffc00f08947 */ /* 0x008fea000383ffff */
[----:B------:R-:W-:Y:S05]  /*9200*/  BRA `(.L_x_183) ;  /* 0xffffffbc00bc7947 */ /* 0x000fea000383ffff */
.L_x_88:
[----:B------:R-:W-:Y:S07]  /*9210*/  MOV R0, UR21 ;  /* 0x0000001500007c02 */ /* 0x000fee0008000f00 */
.L_x_184:
[----:B--2---:R2:W3:Y:S02]  /*9220*/  SYNCS.PHASECHK.TRANS64.TRYWAIT P0, [R0+URZ+0xb0], R9 ;  /* 0x0000b009000075a7 */ /* 0x0044e400080011ff */
[----:B---3--:R-:W-:Y:S05]  /*9230*/  @!P0 NANOSLEEP.SYNCS 0x989680 ;  /* 0x009896800000895d */ /* 0x008fea0003900000 */
[----:B------:R-:W3:Y:S02]  /*9240*/  @!P0 SYNCS.PHASECHK.TRANS64 P0, [R0+URZ+0xb0], R9 ;  /* 0x0000b009000085a7 */ /* 0x000ee400080010ff */
[----:B---3--:R-:W-:Y:S05]  /*9250*/  @!P0 BRA `(.L_x_184) ;  /* 0xfffffffc00f08947 */ /* 0x008fea000383ffff */
[----:B------:R-:W-:Y:S05]  /*9260*/  BRA `(.L_x_185) ;  /* 0xffffffc000007947 */ /* 0x000fea000383ffff */
.L_x_89:
[----:B------:R-:W-:Y:S07]  /*9270*/  MOV R0, UR21 ;  /* 0x0000001500007c02 */ /* 0x000fee0008000f00 */
.L_x_186:
[----:B--2---:R2:W3:Y:S02]  /*9280*/  SYNCS.PHASECHK.TRANS64.TRYWAIT P0, [R0+URZ+0xb8], R9 ;  /* 0x0000b809000075a7 */ /* 0x0044e400080011ff */
[----:B---3--:R-:W-:Y:S05]  /*9290*/  @!P0 NANOSLEEP.SYNCS 0x989680 ;  /* 0x009896800000895d */ /* 0x008fea0003900000 */
[----:B------:R-:W3:Y:S02]  /*92a0*/  @!P0 SYNCS.PHASECHK.TRANS64 P0, [R0+URZ+0xb8], R9 ;  /* 0x0000b809000085a7 */ /* 0x000ee400080010ff */
[----:B---3--:R-:W-:Y:S05]  /*92b0*/  @!P0 BRA `(.L_x_186) ;  /* 0xfffffffc00f08947 */ /* 0x008fea000383ffff */
[----:B------:R-:W-:Y:S05]  /*92c0*/  BRA `(.L_x_187) ;  /* 0xffffffc000407947 */ /* 0x000fea000383ffff */
.L_x_91:
[----:B------:R-:W-:-:S07]  /*92d0*/  MOV R0, UR21 ;  /* 0x0000001500007c02 */ /* 0x000fce0008000f00 */
.L_x_188:
[----:B---3--:R3:W4:Y:S02]  /*92e0*/  SYNCS.PHASECHK.TRANS64.TRYWAIT P0, [R0+URZ+0xa0], R3 ;  /* 0x0000a003000075a7 */ /* 0x00872400080011ff */
[----:B----4-:R-:W-:Y:S05]  /*92f0*/  @!P0 NANOSLEEP.SYNCS 0x989680 ;  /* 0x009896800000895d */ /* 0x010fea0003900000 */
[----:B------:R-:W4:Y:S02]  /*9300*/  @!P0 SYNCS.PHASECHK.TRANS64 P0, [R0+URZ+0xa0], R3 ;  /* 0x0000a003000085a7 */ /* 0x000f2400080010ff */
[----:B----4-:R-:W-:Y:S05]  /*9310*/  @!P0 BRA `(.L_x_188) ;  /* 0xfffffffc00f08947 */ /* 0x010fea000383ffff */
[----:B------:R-:W-:Y:S05]  /*9320*/  BRA `(.L_x_189) ;  /* 0xffffffc000b87947 */ /* 0x000fea000383ffff */
.L_x_92:
[----:B---3--:R-:W-:-:S07]  /*9330*/  MOV R0, UR21 ;  /* 0x0000001500007c02 */ /* 0x008fce0008000f00 */
.L_x_190:
[----:B---3--:R3:W4:Y:S02]  /*9340*/  SYNCS.PHASECHK.TRANS64.TRYWAIT P0, [R0+URZ+0xa8], R3 ;  /* 0x0000a803000075a7 */ /* 0x00872400080011ff */
[----:B----4-:R-:W-:Y:S05]  /*9350*/  @!P0 NANOSLEEP.SYNCS 0x989680 ;  /* 0x009896800000895d */ /* 0x010fea0003900000 */
[----:B------:R-:W4:Y:S02]  /*9360*/  @!P0 SYNCS.PHASECHK.TRANS64 P0, [R0+URZ+0xa8], R3 ;  /* 0x0000a803000085a7 */ /* 0x000f2400080010ff */
[----:B----4-:R-:W-:Y:S05]  /*9370*/  @!P0 BRA `(.L_x_190) ;  /* 0xfffffffc00f08947 */ /* 0x010fea000383ffff */
[----:B------:R-:W-:Y:S05]  /*9380*/  BRA `(.L_x_191) ;  /* 0xffffffc000a87947 */ /* 0x000fea000383ffff */
.L_x_93:
[----:B---3--:R-:W-:-:S07]  /*9390*/  MOV R0, UR21 ;  /* 0x0000001500007c02 */ /* 0x008fce0008000f00 */
.L_x_192:
[----:B---3--:R3:W4:Y:S02]  /*93a0*/  SYNCS.PHASECHK.TRANS64.TRYWAIT P0, [R0+URZ+0xb0], R3 ;  /* 0x0000b003000075a7 */ /* 0x00872400080011ff */
[----:B----4-:R-:W-:Y:S05]  /*93b0*/  @!P0 NANOSLEEP.SYNCS 0x989680 ;  /* 0x009896800000895d */ /* 0x010fea0003900000 */
[----:B------:R-:W4:Y:S02]  /*93c0*/  @!P0 SYNCS.PHASECHK.TRANS64 P0, [R0+URZ+0xb0], R3 ;  /* 0x0000b003000085a7 */ /* 0x000f2400080010ff */
[----:B----4-:R-:W-:Y:S05]  /*93d0*/  @!P0 BRA `(.L_x_192) ;  /* 0xfffffffc00f08947 */ /* 0x010fea000383ffff */
[----:B------:R-:W-:Y:S05]  /*93e0*/  BRA `(.L_x_193) ;  /* 0xffffffc000987947 */ /* 0x000fea000383ffff */
.L_x_95:
[----:B--2---:R2:W3:Y:S02]  /*93f0*/  SYNCS.PHASECHK.TRANS64.TRYWAIT P0, [R3+URZ+0xd0], R0 ;  /* 0x0000d000030075a7 */ /* 0x0044e400080011ff */
[----:B---3--:R-:W-:Y:S05]  /*9400*/  @!P0 NANOSLEEP.SYNCS 0x989680 ;  /* 0x009896800000895d */ /* 0x008fea0003900000 */
[----:B------:R-:W3:Y:S02]  /*9410*/  @!P0 SYNCS.PHASECHK.TRANS64 P0, [R3+URZ+0xd0], R0 ;  /* 0x0000d000030085a7 */ /* 0x000ee400080010ff */
[----:B---3--:R-:W-:Y:S05]  /*9420*/  @!P0 BRA `(.L_x_95) ;  /* 0xfffffffc00f08947 */ /* 0x008fea000383ffff */
[----:B------:R-:W-:Y:S05]  /*9430*/  BRA `(.L_x_194) ;  /* 0xffffffc400707947 */ /* 0x000fea000383ffff */
.L_x_106:
[----:B-1----:R-:W-:Y:S04]  /*9440*/  MOV R0, UR44 ;  /* 0x0000002c00007c02 */ /* 0x002fe80008000f00 */
[----:B------:R1:W2:Y:S03]  /*9450*/  SYNCS.PHASECHK.TRANS64.TRYWAIT P0, [R0+URZ+0x80], R5 ;  /* 0x00008005000075a7 */ /* 0x0002a600080011ff */
[----:B--2---:R-:W-:Y:S05]  /*9460*/  @!P0 NANOSLEEP.SYNCS 0x989680 ;  /* 0x009896800000895d */ /* 0x004fea0003900000 */
[----:B------:R-:W2:Y:S02]  /*9470*/  @!P0 SYNCS.PHASECHK.TRANS64 P0, [R0+URZ+0x80], R5 ;  /* 0x00008005000085a7 */ /* 0x000ea400080010ff */
[----:B--2---:R-:W-:Y:S05]  /*9480*/  @!P0 BRA `(.L_x_106) ;  /* 0xfffffffc00ec8947 */ /* 0x004fea000383ffff */
[----:B------:R-:W-:Y:S05]  /*9490*/  BRA `(.L_x_105) ;  /* 0xffffffd000f47947 */ /* 0x000fea000383ffff */
.L_x_108:
[----:B-1----:R1:W3:Y:S02]  /*94a0*/  SYNCS.PHASECHK.TRANS64.TRYWAIT P1, [R86+URZ+0xf0], R3 ;  /* 0x0000f003560075a7 */ /* 0x0022e400080211ff */
[----:B---3--:R-:W-:Y:S05]  /*94b0*/  @!P1 NANOSLEEP.SYNCS 0x989680 ;  /* 0x009896800000995d */ /* 0x008fea0003900000 */
[----:B------:R-:W3:Y:S02]  /*94c0*/  @!P1 SYNCS.PHASECHK.TRANS64 P1, [R86+URZ+0xf0], R3 ;  /* 0x0000f003560095a7 */ /* 0x000ee400080210ff */
[----:B---3--:R-:W-:Y:S05]  /*94d0*/  @!P1 BRA `(.L_x_108) ;  /* 0xfffffffc00f09947 */ /* 0x008fea000383ffff */
[----:B------:R-:W-:Y:S05]  /*94e0*/  BRA `(.L_x_107) ;  /* 0xffffffd400207947 */ /* 0x000fea000383ffff */
.L_x_117:
[----:B--2---:R2:W3:Y:S02]  /*94f0*/  SYNCS.PHASECHK.TRANS64.TRYWAIT P0, [R3+URZ+0x80], R0 ;  /* 0x00008000030075a7 */ /* 0x0044e400080011ff */
[----:B---3--:R-:W-:Y:S05]  /*9500*/  @!P0 NANOSLEEP.SYNCS 0x989680 ;  /* 0x009896800000895d */ /* 0x008fea0003900000 */
[----:B------:R-:W3:Y:S02]  /*9510*/  @!P0 SYNCS.PHASECHK.TRANS64 P0, [R3+URZ+0x80], R0 ;  /* 0x00008000030085a7 */ /* 0x000ee400080010ff */
[----:B---3--:R-:W-:Y:S05]  /*9520*/  @!P0 BRA `(.L_x_117) ;  /* 0xfffffffc00f08947 */ /* 0x008fea000383ffff */
[----:B------:R-:W-:Y:S05]  /*9530*/  BRA `(.L_x_116) ;  /* 0xffffffd800c47947 */ /* 0x000fea000383ffff */
.L_x_125:
[----:B--2---:R2:W3:Y:S02]  /*9540*/  SYNCS.PHASECHK.TRANS64.TRYWAIT P0, [R21+URZ+0x80], R4 ;  /* 0x00008004150075a7 */ /* 0x0044e400080011ff */
[----:B---3--:R-:W-:Y:S05]  /*9550*/  @!P0 NANOSLEEP.SYNCS 0x989680 ;  /* 0x009896800000895d */ /* 0x008fea0003900000 */
[----:B------:R-:W3:Y:S02]  /*9560*/  @!P0 SYNCS.PHASECHK.TRANS64 P0, [R21+URZ+0x80], R4 ;  /* 0x00008004150085a7 */ /* 0x000ee400080010ff */
[----:B---3--:R-:W-:Y:S05]  /*9570*/  @!P0 BRA `(.L_x_125) ;  /* 0xfffffffc00f08947 */ /* 0x008fea000383ffff */
[----:B------:R-:W-:Y:S05]  /*9580*/  BRA `(.L_x_124) ;  /* 0xffffffe000887947 */ /* 0x000fea000383ffff */
.L_x_133:
[----:B--2---:R2:W3:Y:S02]  /*9590*/  SYNCS.PHASECHK.TRANS64.TRYWAIT P0, [R93+URZ+0x80], R0 ;  /* 0x000080005d0075a7 */ /* 0x0044e400080011ff */
[----:B---3--:R-:W-:Y:S05]  /*95a0*/  @!P0 NANOSLEEP.SYNCS 0x989680 ;  /* 0x009896800000895d */ /* 0x008fea0003900000 */
[----:B------:R-:W3:Y:S02]  /*95b0*/  @!P0 SYNCS.PHASECHK.TRANS64 P0, [R93+URZ+0x80], R0 ;  /* 0x000080005d0085a7 */ /* 0x000ee400080010ff */
[----:B---3--:R-:W-:Y:S05]  /*95c0*/  @!P0 BRA `(.L_x_133) ;  /* 0xfffffffc00f08947 */ /* 0x008fea000383ffff */
[----:B------:R-:W-:Y:S05]  /*95d0*/  BRA `(.L_x_132) ;  /* 0xffffffe800487947 */ /* 0x000fea000383ffff */
        .weak           $__internal_0_$__cuda_sm10x_tcgen05_guardrail_trap_col_being_dealloced_not_returned_by_alloc
        .type           $__internal_0_$__cuda_sm10x_tcgen05_guardrail_trap_col_being_dealloced_not_returned_by_alloc,@function
        .size           $__internal_0_$__cuda_sm10x_tcgen05_guardrail_trap_col_being_dealloced_not_returned_by_alloc,($__internal_1_$__cuda_sm10x_tcgen05_guardrail_trap_phase_invalid_during_alloc - $__internal_0_$__cuda_sm10x_tcgen05_guardrail_trap_col_being_dealloced_not_returned_by_alloc)
$__internal_0_$__cuda_sm10x_tcgen05_guardrail_trap_col_being_dealloced_not_returned_by_alloc:
[----:B------:R-:W-:Y:S05]  /*95e0*/  BPT.TRAP 0x1 ;  /* 0x000000040000795c */ /* 0x000fea0000300000 */
[----:B------:R-:W-:-:S04]  /*95f0*/  HFMA2 R3, -RZ, RZ, 0, 0 ;  /* 0x00000000ff037431 */ /* 0x000fc800000001ff */
[----:B------:R-:W-:Y:S05]  /*9600*/  RET.REL.NODEC R2 `(_ZN7cutlass13device_kernelINS_4gemm6kernel13GemmUniversalIN4cute5tupleIJiiiiEEENS1_10collective13CollectiveMmaINS1_35MainloopSm100TmaUmmaWarpSpecializedILi8ELi2ELi4ENS5_IJNS4_1CILi4EEESB_NSA_ILi1EEEEEEEENS5_IJNSA_ILi64EEENSA_ILi128EEENSA_ILi32EEEEEEfNS5_IJlSC_lEEEfSJ_NS4_8TiledMMAINS4_8MMA_AtomIJNS4_17SM100_MMA_TF32_SSINS_10tfloat32_tESN_fLi64ELi128ELNS4_4UMMA5MajorE0ELSP_0ELNSO_7ScaleInE0ELSQ_0EEEEEENS4_6LayoutINS5_IJSC_SC_SC_EEENS5_IJNSA_ILi0EEESV_SV_EEEEENS5_IJNS4_10UnderscoreESY_SY_EEEEENS4_23SM90_TMA_LOAD_MULTICASTENS4_14ComposedLayoutINS4_7SwizzleILi3ELi4ELi3EEENS4_18smem_ptr_flag_bitsILi32EEENST_INS5_IJNSA_ILi8EEESH_EEENS5_IJSH_SC_EEEEEEEvNS4_8identityES11_S1B_vS1C_EENS_8epilogue10collective18CollectiveEpilogueINS1E_23Sm100TmaWarpSpecializedILi4ELi2ELi16ELb1ELb0EEEJSI_NS5_IJNST_ISF_SC_EENST_ISH_SC_EEEEEfSJ_fSJ_NS1E_6fusion15FusionCallbacksIS1I_NS1M_17LinearCombinationIffffLNS_15FloatRoundStyleE2EEESI_S1L_JEEENS4_5SM1004TMEM4LOAD26SM100_TMEM_LOAD_16dp128b8xENS4_13SM90_TMA_LOADES1B_NS4_17SM75_U32x4_LDSM_NENS4_14SM90_TMA_STOREES1B_NS4_17SM90_U32x4_STSM_NENS4_39AutoVectorizingCopyWithAssumedAlignmentILi128EEEEEEvvEEEEvNT_6ParamsE) ;  /* 0xffffff68027c7950 */ /* 0x000fea0003c3ffff */
        .weak           $__internal_1_$__cuda_sm10x_tcgen05_guardrail_trap_phase_invalid_during_alloc
        .type           $__internal_1_$__cuda_sm10x_tcgen05_guardrail_trap_phase_invalid_during_alloc,@function
        .size           $__internal_1_$__cuda_sm10x_tcgen05_guardrail_trap_phase_invalid_during_alloc,($__internal_2_$__cuda_sm10x_tcgen05_guardrail_trap_unallocated_columns_being_dealloced - $__internal_1_$__cuda_sm10x_tcgen05_guardrail_trap_phase_invalid_during_alloc)
$__internal_1_$__cuda_sm10x_tcgen05_guardrail_trap_phase_invalid_during_alloc:
[----:B------:R-:W-:Y:S05]  /*9610*/  BPT.TRAP 0x1 ;  /* 0x000000040000795c */ /* 0x000fea0000300000 */
[----:B------:R-:W-:-:S04]  /*9620*/  MOV R5, 0x0 ;  /* 0x0000000000057802 */ /* 0x000fc80000000f00 */
[----:B------:R-:W-:Y:S05]  /*9630*/  RET.REL.NODEC R4 `(_ZN7cutlass13device_kernelINS_4gemm6kernel13GemmUniversalIN4cute5tupleIJiiiiEEENS1_10collective13CollectiveMmaINS1_35MainloopSm100TmaUmmaWarpSpecializedILi8ELi2ELi4ENS5_IJNS4_1CILi4EEESB_NSA_ILi1EEEEEEEENS5_IJNSA_ILi64EEENSA_ILi128EEENSA_ILi32EEEEEEfNS5_IJlSC_lEEEfSJ_NS4_8TiledMMAINS4_8MMA_AtomIJNS4_17SM100_MMA_TF32_SSINS_10tfloat32_tESN_fLi64ELi128ELNS4_4UMMA5MajorE0ELSP_0ELNSO_7ScaleInE0ELSQ_0EEEEEENS4_6LayoutINS5_IJSC_SC_SC_EEENS5_IJNSA_ILi0EEESV_SV_EEEEENS5_IJNS4_10UnderscoreESY_SY_EEEEENS4_23SM90_TMA_LOAD_MULTICASTENS4_14ComposedLayoutINS4_7SwizzleILi3ELi4ELi3EEENS4_18smem_ptr_flag_bitsILi32EEENST_INS5_IJNSA_ILi8EEESH_EEENS5_IJSH_SC_EEEEEEEvNS4_8identityES11_S1B_vS1C_EENS_8epilogue10collective18CollectiveEpilogueINS1E_23Sm100TmaWarpSpecializedILi4ELi2ELi16ELb1ELb0EEEJSI_NS5_IJNST_ISF_SC_EENST_ISH_SC_EEEEEfSJ_fSJ_NS1E_6fusion15FusionCallbacksIS1I_NS1M_17LinearCombinationIffffLNS_15FloatRoundStyleE2EEESI_S1L_JEEENS4_5SM1004TMEM4LOAD26SM100_TMEM_LOAD_16dp128b8xENS4_13SM90_TMA_LOADES1B_NS4_17SM75_U32x4_LDSM_NENS4_14SM90_TMA_STOREES1B_NS4_17SM90_U32x4_STSM_NENS4_39AutoVectorizingCopyWithAssumedAlignmentILi128EEEEEEvvEEEEvNT_6ParamsE) ;  /* 0xffffff6804707950 */ /* 0x000fea0003c3ffff */
        .weak           $__internal_2_$__cuda_sm10x_tcgen05_guardrail_trap_unallocated_columns_being_dealloced
        .type           $__internal_2_$__cuda_sm10x_tcgen05_guardrail_trap_unallocated_columns_being_dealloced,@function
        .size           $__internal_2_$__cuda_sm10x_tcgen05_guardrail_trap_unallocated_columns_being_dealloced,(.L_x_196 - $__internal_2_$__cuda_sm10x_tcgen05_guardrail_trap_unallocated_columns_being_dealloced)
$__internal_2_$__cuda_sm10x_tcgen05_guardrail_trap_unallocated_columns_being_dealloced:
[----:B------:R-:W-:Y:S05]  /*9640*/  BPT.TRAP 0x1 ;  /* 0x000000040000795c */ /* 0x000fea0000300000 */
[----:B------:R-:W-:-:S04]  /*9650*/  HFMA2 R3, -RZ, RZ, 0, 0 ;  /* 0x00000000ff037431 */ /* 0x000fc800000001ff */
[----:B------:R-:W-:Y:S05]  /*9660*/  RET.REL.NODEC R2 `(_ZN7cutlass13device_kernelINS_4gemm6kernel13GemmUniversalIN4cute5tupleIJiiiiEEENS1_10collective13CollectiveMmaINS1_35MainloopSm100TmaUmmaWarpSpecializedILi8ELi2ELi4ENS5_IJNS4_1CILi4EEESB_NSA_ILi1EEEEEEEENS5_IJNSA_ILi64EEENSA_ILi128EEENSA_ILi32EEEEEEfNS5_IJlSC_lEEEfSJ_NS4_8TiledMMAINS4_8MMA_AtomIJNS4_17SM100_MMA_TF32_SSINS_10tfloat32_tESN_fLi64ELi128ELNS4_4UMMA5MajorE0ELSP_0ELNSO_7ScaleInE0ELSQ_0EEEEEENS4_6LayoutINS5_IJSC_SC_SC_EEENS5_IJNSA_ILi0EEESV_SV_EEEEENS5_IJNS4_10UnderscoreESY_SY_EEEEENS4_23SM90_TMA_LOAD_MULTICASTENS4_14ComposedLayoutINS4_7SwizzleILi3ELi4ELi3EEENS4_18smem_ptr_flag_bitsILi32EEENST_INS5_IJNSA_ILi8EEESH_EEENS5_IJSH_SC_EEEEEEEvNS4_8identityES11_S1B_vS1C_EENS_8epilogue10collective18CollectiveEpilogueINS1E_23Sm100TmaWarpSpecializedILi4ELi2ELi16ELb1ELb0EEEJSI_NS5_IJNST_ISF_SC_EENST_ISH_SC_EEEEEfSJ_fSJ_NS1E_6fusion15FusionCallbacksIS1I_NS1M_17LinearCombinationIffffLNS_15FloatRoundStyleE2EEESI_S1L_JEEENS4_5SM1004TMEM4LOAD26SM100_TMEM_LOAD_16dp128b8xENS4_13SM90_TMA_LOADES1B_NS4_17SM75_U32x4_LDSM_NENS4_14SM90_TMA_STOREES1B_NS4_17SM90_U32x4_STSM_NENS4_39AutoVectorizingCopyWithAssumedAlignmentILi128EEEEEEvvEEEEvNT_6ParamsE) ;  /* 0xffffff6802647950 */ /* 0x000fea0003c3ffff */
.L_x_195:
[----:B------:R-:W-:-:S00]  /*9670*/  BRA `(.L_x_195) ;  /* 0xfffffffc00fc7947 */ /* 0x000fc0000383ffff */
[----:B------:R-:W-:-:S00]  /*9680*/  NOP ;  /* 0x0000000000007918 */ /* 0x000fc00000000000 */
[----:B------:R-:W-:-:S00]  /*9690*/  NOP ;  /* 0x0000000000007918 */ /* 0x000fc00000000000 */
[----:B------:R-:W-:-:S00]  /*96a0*/  NOP ;  /* 0x0000000000007918 */ /* 0x000fc00000000000 */
[----:B------:R-:W-:-:S00]  /*96b0*/  NOP ;  /* 0x0000000000007918 */ /* 0x000fc00000000000 */
[----:B------:R-:W-:-:S00]  /*96c0*/  NOP ;  /* 0x0000000000007918 */ /* 0x000fc00000000000 */
[----:B------:R-:W-:-:S00]  /*96d0*/  NOP ;  /* 0x0000000000007918 */ /* 0x000fc00000000000 */
[----:B------:R-:W-:-:S00]  /*96e0*/  NOP ;  /* 0x0000000000007918 */ /* 0x000fc00000000000 */
[----:B------:R-:W-:-:S00]  /*96f0*/  NOP ;  /* 0x0000000000007918 */ /* 0x000fc00000000000 */
.L_x_196:


//--------------------- .nv.global.init           --------------------------
	.section	.nv.global.init,"aw",@progbits
.nv.global.init:
	.type		$str$27,@object
	.size		$str$27,($str$28 - $str$27)
$str$27:
        /*0000*/ 	.byte	0x28, 0x61, 0x64, 0x64, 0x72, 0x65, 0x73, 0x73, 0x20, 0x26, 0x20, 0x6d, 0x61, 0x73, 0x6b, 0x29
        /*0010*/ 	.byte	0x20, 0x3d, 0x3d, 0x20, 0x30, 0x00
	.type		$str$28,@object
	.size		$str$28,($str$26 - $str$28)
$str$28:
        /*0016*/ 	.byte	0x2f, 0x74, 0x6d, 0x70, 0x2f, 0x63, 0x75, 0x74, 0x6c, 0x61, 0x73, 0x73, 0x5f, 0x73, 0x77, 0x65
        /*0026*/ 	.byte	0x65, 0x70, 0x5f, 0x73, 0x72, 0x63, 0x2f, 0x69, 0x6e, 0x63, 0x6c, 0x75, 0x64, 0x65, 0x2f, 0x63
        /*0036*/ 	.byte	0x75, 0x74, 0x65, 0x2f, 0x70, 0x6f, 0x69, 0x6e, 0x74, 0x65, 0x72, 0x5f, 0x66, 0x6c, 0x61, 0x67
        /*0046*/ 	.byte	0x67, 0x65, 0x64, 0x2e, 0x68, 0x70, 0x70, 0x00
	.type		$str$26,@object
	.size		$str$26,($str$25 - $str$26)
$str$26:
        /*004e*/ 	.byte	0x2f, 0x74, 0x6d, 0x70, 0x2f, 0x63, 0x75, 0x74, 0x6c, 0x61, 0x73, 0x73, 0x5f, 0x73, 0x77, 0x65
        /*005e*/ 	.byte	0x65, 0x70, 0x5f, 0x73, 0x72, 0x63, 0x2f, 0x69, 0x6e, 0x63, 0x6c, 0x75, 0x64, 0x65, 0x2f, 0x63
        /*006e*/ 	.byte	0x75, 0x74, 0x65, 0x2f, 0x61, 0x74, 0x6f, 0x6d, 0x2f, 0x63, 0x6f, 0x70, 0x79, 0x5f, 0x74, 0x72
        /*007e*/ 	.byte	0x61, 0x69, 0x74, 0x73, 0x5f, 0x73, 0x6d, 0x31, 0x30, 0x30, 0x2e, 0x68, 0x70, 0x70, 0x00
	.type		$str$25,@object
	.size		$str$25,(__unnamed_1 - $str$25)
$str$25:
        /*008d*/ 	.byte	0x28, 0x28, 0x75, 0x69, 0x6e, 0x74, 0x33, 0x32, 0x5f, 0x74, 0x28, 0x74, 0x68, 0x72, 0x65, 0x61
        /*009d*/ 	.byte	0x64, 0x49, 0x64, 0x78, 0x2e, 0x78, 0x29, 0x20, 0x2f, 0x20, 0x33, 0x32, 0x29, 0x20, 0x25, 0x20
        /*00ad*/ 	.byte	0x34, 0x29, 0x20, 0x3d, 0x3d, 0x20, 0x28, 0x28, 0x28, 0x74, 0x6d, 0x65, 0x6d, 0x5f, 0x61, 0x64
        /*00bd*/ 	.byte	0x64, 0x72, 0x20, 0x3e, 0x3e, 0x20, 0x31, 0x36, 0x29, 0x20, 0x2f, 0x20, 0x33, 0x32, 0x29, 0x20
        /*00cd*/ 	.byte	0x25, 0x20, 0x34, 0x29, 0x00
	.type		__unnamed_1,@object
	.size		__unnamed_1,(__unnamed_2 - __unnamed_1)
__unnamed_1:
        /*00d2*/ 	.byte	0x61, 0x75, 0x74, 0x6f, 0x20, 0x63, 0x75, 0x74, 0x65, 0x3a, 0x3a, 0x61, 0x73, 0x5f, 0x70, 0x6f
        /* <DEDUP_REMOVED lines=23> */
        /*0252*/ 	.byte	0x3c, 0x32, 0x30, 0x34, 0x38, 0x3e, 0x3e, 0x3e, 0x3e, 0x5d, 0x00
	.type		__unnamed_2,@object
	.size		__unnamed_2,(.L_2 - __unnamed_2)
__unnamed_2:
        /* <DEDUP_REMOVED lines=45> */
        /*052d*/ 	.byte	0x3e, 0x3e, 0x3e, 0x5d, 0x00
.L_2:


//--------------------- .nv.shared._ZN7cutlass13device_kernelINS_4gemm6kernel13GemmUniversalIN4cute5tupleIJiiiiEEENS1_10collective13CollectiveMmaINS1_35MainloopSm100TmaUmmaWarpSpecializedILi8ELi2ELi4ENS5_IJNS4_1CILi4EEESB_NSA_ILi1EEEEEEEENS5_IJNSA_ILi64EEENSA_ILi128EEENSA_ILi32EEEEEEfNS5_IJlSC_lEEEfSJ_NS4_8TiledMMAINS4_8MMA_AtomIJNS4_17SM100_MMA_TF32_SSINS_10tfloat32_tESN_fLi64ELi128ELNS4_4UMMA5MajorE0ELSP_0ELNSO_7ScaleInE0ELSQ_0EEEEEENS4_6LayoutINS5_IJSC_SC_SC_EEENS5_IJNSA_ILi0EEESV_SV_EEEEENS5_IJNS4_10UnderscoreESY_SY_EEEEENS4_23SM90_TMA_LOAD_MULTICASTENS4_14ComposedLayoutINS4_7SwizzleILi3ELi4ELi3EEENS4_18smem_ptr_flag_bitsILi32EEENST_INS5_IJNSA_ILi8EEESH_EEENS5_IJSH_SC_EEEEEEEvNS4_8identityES11_S1B_vS1C_EENS_8epilogue10collective18CollectiveEpilogueINS1E_23Sm100TmaWarpSpecializedILi4ELi2ELi16ELb1ELb0EEEJSI_NS5_IJNST_ISF_SC_EENST_ISH_SC_EEEEEfSJ_fSJ_NS1E_6fusion15FusionCallbacksIS1I_NS1M_17LinearCombinationIffffLNS_15FloatRoundStyleE2EEESI_S1L_JEEENS4_5SM1004TMEM4LOAD26SM100_TMEM_LOAD_16dp128b8xENS4_13SM90_TMA_LOADES1B_NS4_17SM75_U32x4_LDSM_NENS4_14SM90_TMA_STOREES1B_NS4_17SM90_U32x4_STSM_NENS4_39AutoVectorizingCopyWithAssumedAlignmentILi128EEEEEEvvEEEEvNT_6ParamsE --------------------------
	.section	.nv.shared._ZN7cutlass13device_kernelINS_4gemm6kernel13GemmUniversalIN4cute5tupleIJiiiiEEENS1_10collective13CollectiveMmaINS1_35MainloopSm100TmaUmmaWarpSpecializedILi8ELi2ELi4ENS5_IJNS4_1CILi4EEESB_NSA_ILi1EEEEEEEENS5_IJNSA_ILi64EEENSA_ILi128EEENSA_ILi32EEEEEEfNS5_IJlSC_lEEEfSJ_NS4_8TiledMMAINS4_8MMA_AtomIJNS4_17SM100_MMA_TF32_SSINS_10tfloat32_tESN_fLi64ELi128ELNS4_4UMMA5MajorE0ELSP_0ELNSO_7ScaleInE0ELSQ_0EEEEEENS4_6LayoutINS5_IJSC_SC_SC_EEENS5_IJNSA_ILi0EEESV_SV_EEEEENS5_IJNS4_10UnderscoreESY_SY_EEEEENS4_23SM90_TMA_LOAD_MULTICASTENS4_14ComposedLayoutINS4_7SwizzleILi3ELi4ELi3EEENS4_18smem_ptr_flag_bitsILi32EEENST_INS5_IJNSA_ILi8EEESH_EEENS5_IJSH_SC_EEEEEEEvNS4_8identityES11_S1B_vS1C_EENS_8epilogue10collective18CollectiveEpilogueINS1E_23Sm100TmaWarpSpecializedILi4ELi2ELi16ELb1ELb0EEEJSI_NS5_IJNST_ISF_SC_EENST_ISH_SC_EEEEEfSJ_fSJ_NS1E_6fusion15FusionCallbacksIS1I_NS1M_17LinearCombinationIffffLNS_15FloatRoundStyleE2EEESI_S1L_JEEENS4_5SM1004TMEM4LOAD26SM100_TMEM_LOAD_16dp128b8xENS4_13SM90_TMA_LOADES1B_NS4_17SM75_U32x4_LDSM_NENS4_14SM90_TMA_STOREES1B_NS4_17SM90_U32x4_STSM_NENS4_39AutoVectorizingCopyWithAssumedAlignmentILi128EEEEEEvvEEEEvNT_6ParamsE,"aw",@nobits
	.sectionflags	@""
	.align	16
	.zero		1024


//--------------------- .nv.shared.reserved.0     --------------------------
	.section	.nv.shared.reserved.0,"aw",@nobits
	.weak		__nv_reservedSMEM_offset_0_alias
	.size		__nv_reservedSMEM_offset_0_alias, 0, 64
	.other		__nv_reservedSMEM_offset_0_alias,@"STO_CUDA_RESERVED_SHARED STV_DEFAULT"
__nv_reservedSMEM_offset_0_alias:
	.zero		0
.nv.shared.reserved.0:
	.zero		64
	.weak		__nv_reservedSMEM_tcgen05_partition
	.type		__nv_reservedSMEM_tcgen05_partition,@object
	.size		__nv_reservedSMEM_tcgen05_partition,(.L_0 - __nv_reservedSMEM_tcgen05_partition)
__nv_reservedSMEM_tcgen05_partition:
	.zero		32
.L_0:


//--------------------- .nv.global                --------------------------
	.section	.nv.global,"aw",@nobits
.nv.global:
	.type		_ZN40_INTERNAL_049d4a87_4_k_cu_1961725f_297684cute1_E,@object
	.size		_ZN40_INTERNAL_049d4a87_4_k_cu_1961725f_297684cute1_E,(_ZN40_INTERNAL_049d4a87_4_k_cu_1961725f_297684cuda3std3__45__cpo6cbeginE - _ZN40_INTERNAL_049d4a87_4_k_cu_1961725f_297684cute1_E)
_ZN40_INTERNAL_049d4a87_4_k_cu_1961725f_297684cute1_E:
	.zero		1
	.type		_ZN40_INTERNAL_049d4a87_4_k_cu_1961725f_297684cuda3std3__45__cpo6cbeginE,@object
	.size		_ZN40_INTERNAL_049d4a87_4_k_cu_1961725f_297684cuda3std3__45__cpo6cbeginE,(_ZN40_INTERNAL_049d4a87_4_k_cu_1961725f_297684cuda3std3__48in_placeE - _ZN40_INTERNAL_049d4a87_4_k_cu_1961725f_297684cuda3std3__45__cpo6cbeginE)
_ZN40_INTERNAL_049d4a87_4_k_cu_1961725f_297684cuda3std3__45__cpo6cbeginE:
	.zero		1
	.type		_ZN40_INTERNAL_049d4a87_4_k_cu_1961725f_297684cuda3std3__48in_placeE,@object
	.size		_ZN40_INTERNAL_049d4a87_4_k_cu_1961725f_297684cuda3std3__48in_placeE,(_ZN40_INTERNAL_049d4a87_4_k_cu_1961725f_297684cuda3std6ranges3__45__cpo9iter_moveE - _ZN40_INTERNAL_049d4a87_4_k_cu_1961725f_297684cuda3std3__48in_placeE)
_ZN40_INTERNAL_049d4a87_4_k_cu_1961725f_297684cuda3std3__48in_placeE:
	.zero		1
	.type		_ZN40_INTERNAL_049d4a87_4_k_cu_1961725f_297684cuda3std6ranges3__45__cpo9iter_moveE,@object
	.size		_ZN40_INTERNAL_049d4a87_4_k_cu_1961725f_297684cuda3std6ranges3__45__cpo9iter_moveE,(_ZN40_INTERNAL_049d4a87_4_k_cu_1961725f_297684cuda3std3__45__cpo5beginE - _ZN40_INTERNAL_049d4a87_4_k_cu_1961725f_297684cuda3std6ranges3__45__cpo9iter_moveE)
_ZN40_INTERNAL_049d4a87_4_k_cu_1961725f_297684cuda3std6ranges3__45__cpo9iter_moveE:
	.zero		1
	.type		_ZN40_INTERNAL_049d4a87_4_k_cu_1961725f_297684cuda3std3__45__cpo5beginE,@object
	.size		_ZN40_INTERNAL_049d4a87_4_k_cu_1961725f_297684cuda3std3__45__cpo5beginE,(_ZN40_INTERNAL_049d4a87_4_k_cu_1961725f_297684cuda3std3__442_GLOBAL__N__049d4a87_4_k_cu_1961725f_297686ignoreE - _ZN40_INTERNAL_049d4a87_4_k_cu_1961725f_297684cuda3std3__45__cpo5beginE)
_ZN40_INTERNAL_049d4a87_4_k_cu_1961725f_297684cuda3std3__45__cpo5beginE:
	.zero		1
	.type		_ZN40_INTERNAL_049d4a87_4_k_cu_1961725f_297684cuda3std3__442_GLOBAL__N__049d4a87_4_k_cu_1961725f_297686ignoreE,@object
	.size		_ZN40_INTERNAL_049d4a87_4_k_cu_1961725f_297684cuda3std3__442_GLOBAL__N__049d4a87_4_k_cu_1961725f_297686ignoreE,(_ZN40_INTERNAL_049d4a87_4_k_cu_1961725f_297684cute7productE - _ZN40_INTERNAL_049d4a87_4_k_cu_1961725f_297684cuda3std3__442_GLOBAL__N__049d4a87_4_k_cu_1961725f_297686ignoreE)
_ZN40_INTERNAL_049d4a87_4_k_cu_1961725f_297684cuda3std3__442_GLOBAL__N__049d4a87_4_k_cu_1961725f_297686ignoreE:
	.zero		1
	.type		_ZN40_INTERNAL_049d4a87_4_k_cu_1961725f_297684cute7productE,@object
	.size		_ZN40_INTERNAL_049d4a87_4_k_cu_1961725f_297684cute7productE,(_ZN40_INTERNAL_049d4a87_4_k_cu_1961725f_297684cuda3std3__45__cpo3endE - _ZN40_INTERNAL_049d4a87_4_k_cu_1961725f_297684cute7productE)
_ZN40_INTERNAL_049d4a87_4_k_cu_1961725f_297684cute7productE:
	.zero		1
	.type		_ZN40_INTERNAL_049d4a87_4_k_cu_1961725f_297684cuda3std3__45__cpo3endE,@object
	.size		_ZN40_INTERNAL_049d4a87_4_k_cu_1961725f_297684cuda3std3__45__cpo3endE,(_ZN40_INTERNAL_049d4a87_4_k_cu_1961725f_297684cuda3std3__419piecewise_constructE - _ZN40_INTERNAL_049d4a87_4_k_cu_1961725f_297684cuda3std3__45__cpo3endE)
_ZN40_INTERNAL_049d4a87_4_k_cu_1961725f_297684cuda3std3__45__cpo3endE:
	.zero		1
	.type		_ZN40_INTERNAL_049d4a87_4_k_cu_1961725f_297684cuda3std3__419piecewise_constructE,@object
	.size		_ZN40_INTERNAL_049d4a87_4_k_cu_1961725f_297684cuda3std3__419piecewise_constructE,(_ZN40_INTERNAL_049d4a87_4_k_cu_1961725f_297684cuda3std3__45__cpo4cendE - _ZN40_INTERNAL_049d4a87_4_k_cu_1961725f_297684cuda3std3__419piecewise_constructE)
_ZN40_INTERNAL_049d4a87_4_k_cu_1961725f_297684cuda3std3__419piecewise_constructE:
	.zero		1
	.type		_ZN40_INTERNAL_049d4a87_4_k_cu_1961725f_297684cuda3std3__45__cpo4cendE,@object
	.size		_ZN40_INTERNAL_049d4a87_4_k_cu_1961725f_297684cuda3std3__45__cpo4cendE,(_ZN40_INTERNAL_049d4a87_4_k_cu_1961725f_297684cuda3std6ranges3__45__cpo4swapE - _ZN40_INTERNAL_049d4a87_4_k_cu_1961725f_297684cuda3std3__45__cpo4cendE)
_ZN40_INTERNAL_049d4a87_4_k_cu_1961725f_297684cuda3std3__45__cpo4cendE:
	.zero		1
	.type		_ZN40_INTERNAL_049d4a87_4_k_cu_1961725f_297684cuda3std6ranges3__45__cpo4swapE,@object
	.size		_ZN40_INTERNAL_049d4a87_4_k_cu_1961725f_297684cuda3std6ranges3__45__cpo4swapE,(.L_10 - _ZN40_INTERNAL_049d4a87_4_k_cu_1961725f_297684cuda3std6ranges3__45__cpo4swapE)
_ZN40_INTERNAL_049d4a87_4_k_cu_1961725f_297684cuda3std6ranges3__45__cpo4swapE:
	.zero		1
.L_10:


//--------------------- .nv.constant0._ZN7cutlass13device_kernelINS_4gemm6kernel13GemmUniversalIN4cute5tupleIJiiiiEEENS1_10collective13CollectiveMmaINS1_35MainloopSm100TmaUmmaWarpSpecializedILi8ELi2ELi4ENS5_IJNS4_1CILi4EEESB_NSA_ILi1EEEEEEEENS5_IJNSA_ILi64EEENSA_ILi128EEENSA_ILi32EEEEEEfNS5_IJlSC_lEEEfSJ_NS4_8TiledMMAINS4_8MMA_AtomIJNS4_17SM100_MMA_TF32_SSINS_10tfloat32_tESN_fLi64ELi128ELNS4_4UMMA5MajorE0ELSP_0ELNSO_7ScaleInE0ELSQ_0EEEEEENS4_6LayoutINS5_IJSC_SC_SC_EEENS5_IJNSA_ILi0EEESV_SV_EEEEENS5_IJNS4_10UnderscoreESY_SY_EEEEENS4_23SM90_TMA_LOAD_MULTICASTENS4_14ComposedLayoutINS4_7SwizzleILi3ELi4ELi3EEENS4_18smem_ptr_flag_bitsILi32EEENST_INS5_IJNSA_ILi8EEESH_EEENS5_IJSH_SC_EEEEEEEvNS4_8identityES11_S1B_vS1C_EENS_8epilogue10collective18CollectiveEpilogueINS1E_23Sm100TmaWarpSpecializedILi4ELi2ELi16ELb1ELb0EEEJSI_NS5_IJNST_ISF_SC_EENST_ISH_SC_EEEEEfSJ_fSJ_NS1E_6fusion15FusionCallbacksIS1I_NS1M_17LinearCombinationIffffLNS_15FloatRoundStyleE2EEESI_S1L_JEEENS4_5SM1004TMEM4LOAD26SM100_TMEM_LOAD_16dp128b8xENS4_13SM90_TMA_LOADES1B_NS4_17SM75_U32x4_LDSM_NENS4_14SM90_TMA_STOREES1B_NS4_17SM90_U32x4_STSM_NENS4_39AutoVectorizingCopyWithAssumedAlignmentILi128EEEEEEvvEEEEvNT_6ParamsE --------------------------
	.section	.nv.constant0._ZN7cutlass13device_kernelINS_4gemm6kernel13GemmUniversalIN4cute5tupleIJiiiiEEENS1_10collective13CollectiveMmaINS1_35MainloopSm100TmaUmmaWarpSpecializedILi8ELi2ELi4ENS5_IJNS4_1CILi4EEESB_NSA_ILi1EEEEEEEENS5_IJNSA_ILi64EEENSA_ILi128EEENSA_ILi32EEEEEEfNS5_IJlSC_lEEEfSJ_NS4_8TiledMMAINS4_8MMA_AtomIJNS4_17SM100_MMA_TF32_SSINS_10tfloat32_tESN_fLi64ELi128ELNS4_4UMMA5MajorE0ELSP_0ELNSO_7ScaleInE0ELSQ_0EEEEEENS4_6LayoutINS5_IJSC_SC_SC_EEENS5_IJNSA_ILi0EEESV_SV_EEEEENS5_IJNS4_10UnderscoreESY_SY_EEEEENS4_23SM90_TMA_LOAD_MULTICASTENS4_14ComposedLayoutINS4_7SwizzleILi3ELi4ELi3EEENS4_18smem_ptr_flag_bitsILi32EEENST_INS5_IJNSA_ILi8EEESH_EEENS5_IJSH_SC_EEEEEEEvNS4_8identityES11_S1B_vS1C_EENS_8epilogue10collective18CollectiveEpilogueINS1E_23Sm100TmaWarpSpecializedILi4ELi2ELi16ELb1ELb0EEEJSI_NS5_IJNST_ISF_SC_EENST_ISH_SC_EEEEEfSJ_fSJ_NS1E_6fusion15FusionCallbacksIS1I_NS1M_17LinearCombinationIffffLNS_15FloatRoundStyleE2EEESI_S1L_JEEENS4_5SM1004TMEM4LOAD26SM100_TMEM_LOAD_16dp128b8xENS4_13SM90_TMA_LOADES1B_NS4_17SM75_U32x4_LDSM_NENS4_14SM90_TMA_STOREES1B_NS4_17SM90_U32x4_STSM_NENS4_39AutoVectorizingCopyWithAssumedAlignmentILi128EEEEEEvvEEEEvNT_6ParamsE,"a",@progbits
	.sectionflags	@""
	.align	4
.nv.constant0._ZN7cutlass13device_kernelINS_4gemm6kernel13GemmUniversalIN4cute5tupleIJiiiiEEENS1_10collective13CollectiveMmaINS1_35MainloopSm100TmaUmmaWarpSpecializedILi8ELi2ELi4ENS5_IJNS4_1CILi4EEESB_NSA_ILi1EEEEEEEENS5_IJNSA_ILi64EEENSA_ILi128EEENSA_ILi32EEEEEEfNS5_IJlSC_lEEEfSJ_NS4_8TiledMMAINS4_8MMA_AtomIJNS4_17SM100_MMA_TF32_SSINS_10tfloat32_tESN_fLi64ELi128ELNS4_4UMMA5MajorE0ELSP_0ELNSO_7ScaleInE0ELSQ_0EEEEEENS4_6LayoutINS5_IJSC_SC_SC_EEENS5_IJNSA_ILi0EEESV_SV_EEEEENS5_IJNS4_10UnderscoreESY_SY_EEEEENS4_23SM90_TMA_LOAD_MULTICASTENS4_14ComposedLayoutINS4_7SwizzleILi3ELi4ELi3EEENS4_18smem_ptr_flag_bitsILi32EEENST_INS5_IJNSA_ILi8EEESH_EEENS5_IJSH_SC_EEEEEEEvNS4_8identityES11_S1B_vS1C_EENS_8epilogue10collective18CollectiveEpilogueINS1E_23Sm100TmaWarpSpecializedILi4ELi2ELi16ELb1ELb0EEEJSI_NS5_IJNST_ISF_SC_EENST_ISH_SC_EEEEEfSJ_fSJ_NS1E_6fusion15FusionCallbacksIS1I_NS1M_17LinearCombinationIffffLNS_15FloatRoundStyleE2EEESI_S1L_JEEENS4_5SM1004TMEM4LOAD26SM100_TMEM_LOAD_16dp128b8xENS4_13SM90_TMA_LOADES1B_NS4_17SM75_U32x4_LDSM_NENS4_14SM90_TMA_STOREES1B_NS4_17SM90_U32x4_STSM_NENS4_39AutoVectorizingCopyWithAssumedAlignmentILi128EEEEEEvvEEEEvNT_6ParamsE:
	.zero		2944


//--------------------- SYMBOLS --------------------------

	.type		.nv.reservedSmem.offset0,@object
	.size		.nv.reservedSmem.offset0,0x4
	.type		.nv.reservedSmem.cap,@object
	.size		.nv.reservedSmem.cap,0x4
	.type		__assertfail,@function
